	.target	sm_100a

	.elftype	@"ET_EXEC"


//--------------------- .note.nv.tkinfo           --------------------------
	.section	.note.nv.tkinfo,"",@"SHT_NOTE"
	.sectionflags	@"SHF_NOTE_NV_TKINFO"
	.tkinfo
        /*0018*/ 	.word	0x00000002
        /*0030*/ 	.string	""
        /*0030*/ 	.string	"ptxas"
        /*0030*/ 	.string	"Cuda compilation tools, release 13.0, V13.0.88"
        /*0030*/ 	.string	"Build cuda_13.0.r13.0/compiler.36424714_0"
        /*0030*/ 	.string	"-arch sm_100a -m 64 "



//--------------------- .note.nv.cuinfo           --------------------------
	.section	.note.nv.cuinfo,"",@"SHT_NOTE"
	.sectionflags	@"SHF_NOTE_NV_CUINFO"
        /*0018*/ 	.short	0x0002
        /*001a*/ 	.short	0x0064
        /*001c*/ 	.short	0x0082
	.zero		2


//--------------------- .nv.info                  --------------------------
	.section	.nv.info,"",@"SHT_CUDA_INFO"
	.align	4


	//----- nvinfo : EIATTR_REGCOUNT
	.align		4
        /*0000*/ 	.byte	0x04, 0x2f
        /*0002*/ 	.short	(.L_20 - .L_19)
	.align		4
.L_19:
        /*0004*/ 	.word	index@(_ZN7cutlass13device_kernelINS_4gemm6kernel13GemmUniversalIN4cute5tupleIJiiiiEEENS1_10collective13CollectiveMmaINS1_35MainloopSm100TmaUmmaWarpSpecializedILi7ELi2ELi2ENS5_IJNS4_1CILi1EEESB_SB_EEEEENS5_IJNSA_ILi128EEENSA_ILi256EEENSA_ILi64EEEEEENS_12float_e4m3_tENS5_IJlSB_lEEESI_SJ_NS4_8TiledMMAINS4_8MMA_AtomIJNS4_10MMA_TraitsINS4_19SM100_MMA_F8F6F4_SSEJSI_SI_fSE_SF_NS4_17integral_constantINS4_4UMMA5MajorELSQ_0EEESR_NSO_INSP_7ScaleInELSS_0EEEST_EEEEEENS4_6LayoutISC_NS5_IJNSA_ILi0EEESX_SX_EEEEENS5_IJNS4_10UnderscoreES10_S10_EEEEENS4_13SM90_TMA_LOADENS4_14ComposedLayoutINS4_7SwizzleILi2ELi4ELi3EEENS4_18smem_ptr_flag_bitsILi8EEENSW_INS5_IJNSA_ILi8EEESG_EEENS5_IJSG_SB_EEEEEEEvNS4_8identityES13_S1D_vS1E_EENS_8epilogue10collective18CollectiveEpilogueINS1G_23Sm100TmaWarpSpecializedILi4ELi2ELi64ELb0ELb0EEEJSH_NS5_IJNSW_ISE_SB_EENSW_ISG_SB_EEEEESI_SJ_SI_SJ_NS1G_6fusion15FusionCallbacksIS1K_NS1O_13LinCombEltActINS1G_6thread7SigmoidESI_fSI_fLNS_15FloatRoundStyleE2EEESH_S1N_JEEENS4_5SM1004TMEM4LOAD26SM100_TMEM_LOAD_32dp32b64xES13_S1D_NS4_39AutoVectorizingCopyWithAssumedAlignmentILi128EEENS4_14SM90_TMA_STOREES1D_S21_S21_EEEvvEEEEvNT_6ParamsE)
        /*0008*/ 	.word	0x000000d2


	//----- nvinfo : EIATTR_FRAME_SIZE
	.align		4
.L_20:
        /*000c*/ 	.byte	0x04, 0x11
        /*000e*/ 	.short	(.L_22 - .L_21)
	.align		4
.L_21:
        /*0010*/ 	.word	index@($__internal_3_$__cuda_sm20_rcp_rn_f32_slowpath)
        /*0014*/ 	.word	0x00000000


	//----- nvinfo : EIATTR_FRAME_SIZE
	.align		4
.L_22:
        /*0018*/ 	.byte	0x04, 0x11
        /*001a*/ 	.short	(.L_24 - .L_23)
	.align		4
.L_23:
        /*001c*/ 	.word	index@($__internal_2_$__cuda_sm10x_tcgen05_guardrail_trap_unallocated_columns_being_dealloced)
        /*0020*/ 	.word	0x00000000


	//----- nvinfo : EIATTR_FRAME_SIZE
	.align		4
.L_24:
        /*0024*/ 	.byte	0x04, 0x11
        /*0026*/ 	.short	(.L_26 - .L_25)
	.align		4
.L_25:
        /*0028*/ 	.word	index@($__internal_1_$__cuda_sm10x_tcgen05_guardrail_trap_phase_invalid_during_alloc)
        /*002c*/ 	.word	0x00000000


	//----- nvinfo : EIATTR_FRAME_SIZE
	.align		4
.L_26:
        /*0030*/ 	.byte	0x04, 0x11
        /*0032*/ 	.short	(.L_28 - .L_27)
	.align		4
.L_27:
        /*0034*/ 	.word	index@($__internal_0_$__cuda_sm10x_tcgen05_guardrail_trap_col_being_dealloced_not_returned_by_alloc)
        /*0038*/ 	.word	0x00000000


	//----- nvinfo : EIATTR_FRAME_SIZE
	.align		4
.L_28:
        /*003c*/ 	.byte	0x04, 0x11
        /*003e*/ 	.short	(.L_30 - .L_29)
	.align		4
.L_29:
        /*0040*/ 	.word	index@(_ZN7cutlass13device_kernelINS_4gemm6kernel13GemmUniversalIN4cute5tupleIJiiiiEEENS1_10collective13CollectiveMmaINS1_35MainloopSm100TmaUmmaWarpSpecializedILi7ELi2ELi2ENS5_IJNS4_1CILi1EEESB_SB_EEEEENS5_IJNSA_ILi128EEENSA_ILi256EEENSA_ILi64EEEEEENS_12float_e4m3_tENS5_IJlSB_lEEESI_SJ_NS4_8TiledMMAINS4_8MMA_AtomIJNS4_10MMA_TraitsINS4_19SM100_MMA_F8F6F4_SSEJSI_SI_fSE_SF_NS4_17integral_constantINS4_4UMMA5MajorELSQ_0EEESR_NSO_INSP_7ScaleInELSS_0EEEST_EEEEEENS4_6LayoutISC_NS5_IJNSA_ILi0EEESX_SX_EEEEENS5_IJNS4_10UnderscoreES10_S10_EEEEENS4_13SM90_TMA_LOADENS4_14ComposedLayoutINS4_7SwizzleILi2ELi4ELi3EEENS4_18smem_ptr_flag_bitsILi8EEENSW_INS5_IJNSA_ILi8EEESG_EEENS5_IJSG_SB_EEEEEEEvNS4_8identityES13_S1D_vS1E_EENS_8epilogue10collective18CollectiveEpilogueINS1G_23Sm100TmaWarpSpecializedILi4ELi2ELi64ELb0ELb0EEEJSH_NS5_IJNSW_ISE_SB_EENSW_ISG_SB_EEEEESI_SJ_SI_SJ_NS1G_6fusion15FusionCallbacksIS1K_NS1O_13LinCombEltActINS1G_6thread7SigmoidESI_fSI_fLNS_15FloatRoundStyleE2EEESH_S1N_JEEENS4_5SM1004TMEM4LOAD26SM100_TMEM_LOAD_32dp32b64xES13_S1D_NS4_39AutoVectorizingCopyWithAssumedAlignmentILi128EEENS4_14SM90_TMA_STOREES1D_S21_S21_EEEvvEEEEvNT_6ParamsE)
        /*0044*/ 	.word	0x00000000


	//----- nvinfo : EIATTR_MIN_STACK_SIZE
	.align		4
.L_30:
        /*0048*/ 	.byte	0x04, 0x12
        /*004a*/ 	.short	(.L_32 - .L_31)
	.align		4
.L_31:
        /*004c*/ 	.word	index@(_ZN7cutlass13device_kernelINS_4gemm6kernel13GemmUniversalIN4cute5tupleIJiiiiEEENS1_10collective13CollectiveMmaINS1_35MainloopSm100TmaUmmaWarpSpecializedILi7ELi2ELi2ENS5_IJNS4_1CILi1EEESB_SB_EEEEENS5_IJNSA_ILi128EEENSA_ILi256EEENSA_ILi64EEEEEENS_12float_e4m3_tENS5_IJlSB_lEEESI_SJ_NS4_8TiledMMAINS4_8MMA_AtomIJNS4_10MMA_TraitsINS4_19SM100_MMA_F8F6F4_SSEJSI_SI_fSE_SF_NS4_17integral_constantINS4_4UMMA5MajorELSQ_0EEESR_NSO_INSP_7ScaleInELSS_0EEEST_EEEEEENS4_6LayoutISC_NS5_IJNSA_ILi0EEESX_SX_EEEEENS5_IJNS4_10UnderscoreES10_S10_EEEEENS4_13SM90_TMA_LOADENS4_14ComposedLayoutINS4_7SwizzleILi2ELi4ELi3EEENS4_18smem_ptr_flag_bitsILi8EEENSW_INS5_IJNSA_ILi8EEESG_EEENS5_IJSG_SB_EEEEEEEvNS4_8identityES13_S1D_vS1E_EENS_8epilogue10collective18CollectiveEpilogueINS1G_23Sm100TmaWarpSpecializedILi4ELi2ELi64ELb0ELb0EEEJSH_NS5_IJNSW_ISE_SB_EENSW_ISG_SB_EEEEESI_SJ_SI_SJ_NS1G_6fusion15FusionCallbacksIS1K_NS1O_13LinCombEltActINS1G_6thread7SigmoidESI_fSI_fLNS_15FloatRoundStyleE2EEESH_S1N_JEEENS4_5SM1004TMEM4LOAD26SM100_TMEM_LOAD_32dp32b64xES13_S1D_NS4_39AutoVectorizingCopyWithAssumedAlignmentILi128EEENS4_14SM90_TMA_STOREES1D_S21_S21_EEEvvEEEEvNT_6ParamsE)
        /*0050*/ 	.word	0x00000000
.L_32:


//--------------------- .nv.compat                --------------------------
	.section	.nv.compat,"",@"SHT_CUDA_COMPAT_INFO"
	.align	4
        /*0000*/ 	.byte	0x02, 0x09, 0x01, 0x00, 0x02, 0x02, 0x02, 0x00, 0x02, 0x05, 0x05, 0x00, 0x03, 0x07, 0x01, 0x01
        /*0010*/ 	.byte	0x02, 0x03, 0x01, 0x00, 0x02, 0x06, 0x01, 0x00, 0x04, 0x0b, 0x08, 0x00, 0x09, 0x00, 0x00, 0x00
        /*0020*/ 	.byte	0x00, 0x00, 0x00, 0x00


//--------------------- .nv.info._ZN7cutlass13device_kernelINS_4gemm6kernel13GemmUniversalIN4cute5tupleIJiiiiEEENS1_10collective13CollectiveMmaINS1_35MainloopSm100TmaUmmaWarpSpecializedILi7ELi2ELi2ENS5_IJNS4_1CILi1EEESB_SB_EEEEENS5_IJNSA_ILi128EEENSA_ILi256EEENSA_ILi64EEEEEENS_12float_e4m3_tENS5_IJlSB_lEEESI_SJ_NS4_8TiledMMAINS4_8MMA_AtomIJNS4_10MMA_TraitsINS4_19SM100_MMA_F8F6F4_SSEJSI_SI_fSE_SF_NS4_17integral_constantINS4_4UMMA5MajorELSQ_0EEESR_NSO_INSP_7ScaleInELSS_0EEEST_EEEEEENS4_6LayoutISC_NS5_IJNSA_ILi0EEESX_SX_EEEEENS5_IJNS4_10UnderscoreES10_S10_EEEEENS4_13SM90_TMA_LOADENS4_14ComposedLayoutINS4_7SwizzleILi2ELi4ELi3EEENS4_18smem_ptr_flag_bitsILi8EEENSW_INS5_IJNSA_ILi8EEESG_EEENS5_IJSG_SB_EEEEEEEvNS4_8identityES13_S1D_vS1E_EENS_8epilogue10collective18CollectiveEpilogueINS1G_23Sm100TmaWarpSpecializedILi4ELi2ELi64ELb0ELb0EEEJSH_NS5_IJNSW_ISE_SB_EENSW_ISG_SB_EEEEESI_SJ_SI_SJ_NS1G_6fusion15FusionCallbacksIS1K_NS1O_13LinCombEltActINS1G_6thread7SigmoidESI_fSI_fLNS_15FloatRoundStyleE2EEESH_S1N_JEEENS4_5SM1004TMEM4LOAD26SM100_TMEM_LOAD_32dp32b64xES13_S1D_NS4_39AutoVectorizingCopyWithAssumedAlignmentILi128EEENS4_14SM90_TMA_STOREES1D_S21_S21_EEEvvEEEEvNT_6ParamsE --------------------------
	.section	.nv.info._ZN7cutlass13device_kernelINS_4gemm6kernel13GemmUniversalIN4cute5tupleIJiiiiEEENS1_10collective13CollectiveMmaINS1_35MainloopSm100TmaUmmaWarpSpecializedILi7ELi2ELi2ENS5_IJNS4_1CILi1EEESB_SB_EEEEENS5_IJNSA_ILi128EEENSA_ILi256EEENSA_ILi64EEEEEENS_12float_e4m3_tENS5_IJlSB_lEEESI_SJ_NS4_8TiledMMAINS4_8MMA_AtomIJNS4_10MMA_TraitsINS4_19SM100_MMA_F8F6F4_SSEJSI_SI_fSE_SF_NS4_17integral_constantINS4_4UMMA5MajorELSQ_0EEESR_NSO_INSP_7ScaleInELSS_0EEEST_EEEEEENS4_6LayoutISC_NS5_IJNSA_ILi0EEESX_SX_EEEEENS5_IJNS4_10UnderscoreES10_S10_EEEEENS4_13SM90_TMA_LOADENS4_14ComposedLayoutINS4_7SwizzleILi2ELi4ELi3EEENS4_18smem_ptr_flag_bitsILi8EEENSW_INS5_IJNSA_ILi8EEESG_EEENS5_IJSG_SB_EEEEEEEvNS4_8identityES13_S1D_vS1E_EENS_8epilogue10collective18CollectiveEpilogueINS1G_23Sm100TmaWarpSpecializedILi4ELi2ELi64ELb0ELb0EEEJSH_NS5_IJNSW_ISE_SB_EENSW_ISG_SB_EEEEESI_SJ_SI_SJ_NS1G_6fusion15FusionCallbacksIS1K_NS1O_13LinCombEltActINS1G_6thread7SigmoidESI_fSI_fLNS_15FloatRoundStyleE2EEESH_S1N_JEEENS4_5SM1004TMEM4LOAD26SM100_TMEM_LOAD_32dp32b64xES13_S1D_NS4_39AutoVectorizingCopyWithAssumedAlignmentILi128EEENS4_14SM90_TMA_STOREES1D_S21_S21_EEEvvEEEEvNT_6ParamsE,"",@"SHT_CUDA_INFO"
	.sectionflags	@""
	.align	4


	//----- nvinfo : EIATTR_CUDA_API_VERSION
	.align		4
        /*0000*/ 	.byte	0x04, 0x37
        /*0002*/ 	.short	(.L_34 - .L_33)
.L_33:
        /*0004*/ 	.word	0x00000082


	//----- nvinfo : EIATTR_KPARAM_INFO
	.align		4
.L_34:
        /*0008*/ 	.byte	0x04, 0x17
        /*000a*/ 	.short	(.L_36 - .L_35)
.L_35:
        /*000c*/ 	.word	0x00000000
        /*0010*/ 	.short	0x0000
        /*0012*/ 	.short	0x0000
        /*0014*/ 	.byte	0x00, 0xf0, 0x01, 0x20


	//----- nvinfo : EIATTR_AT_ENTRY_FRAGMENTS
	.align		4
.L_36:
        /*0018*/ 	.byte	0x04, 0x4f
        /*001a*/ 	.short	(.L_38 - .L_37)


	//   ....[0]....
.L_37:
        /*001c*/ 	.word	0x00000006


	//----- nvinfo : EIATTR_RESERVED_SMEM_USED
	.align		4
.L_38:
        /*0020*/ 	.byte	0x01, 0x41
	.zero		2


	//----- nvinfo : EIATTR_SPARSE_MMA_MASK
	.align		4
        /*0024*/ 	.byte	0x03, 0x50
        /*0026*/ 	.short	0x0000


	//----- nvinfo : EIATTR_TCGEN05_1CTA_USED
	.align		4
        /*0028*/ 	.byte	0x01, 0x51
	.zero		2


	//----- nvinfo : EIATTR_MAXREG_COUNT
	.align		4
        /*002c*/ 	.byte	0x03, 0x1b
        /*002e*/ 	.short	0x00ff


	//----- nvinfo : EIATTR_NUM_BARRIERS
	.align		4
        /*0030*/ 	.byte	0x02, 0x4c
        /*0032*/ 	.byte	0x07
	.zero		1


	//----- nvinfo : EIATTR_EXTERNS
	.align		4
        /*0034*/ 	.byte	0x04, 0x0f
        /*0036*/ 	.short	(.L_40 - .L_39)


	//   ....[0]....
	.align		4
.L_39:
        /*0038*/ 	.word	index@(__assertfail)


	//----- nvinfo : EIATTR_MERCURY_ISA_VERSION
	.align		4
.L_40:
        /*003c*/ 	.byte	0x03, 0x5f
        /*003e*/ 	.short	0x0101


	//----- nvinfo : EIATTR_INT_WARP_WIDE_INSTR_OFFSETS
	.align		4
        /*0040*/ 	.byte	0x04, 0x31
        /*0042*/ 	.short	(.L_42 - .L_41)


	//   ....[0]....
.L_41:
        /*0044*/ 	.word	0x00001dc0


	//   ....[1]....
        /*0048*/ 	.word	0x000037c0


	//   ....[2]....
        /*004c*/ 	.word	0x000037e0


	//   ....[3]....
        /*0050*/ 	.word	0x00003810


	//   ....[4]....
        /*0054*/ 	.word	0x00004150


	//   ....[5]....
        /*0058*/ 	.word	0x000041c0


	//   ....[6]....
        /*005c*/ 	.word	0x000042a0


	//   ....[7]....
        /*0060*/ 	.word	0x00004320


	//   ....[8]....
        /*0064*/ 	.word	0x00004430


	//   ....[9]....
        /*0068*/ 	.word	0x000044c0


	//   ....[10]....
        /*006c*/ 	.word	0x000046a0


	//   ....[11]....
        /*0070*/ 	.word	0x00004800


	//----- nvinfo : EIATTR_COOP_GROUP_MASK_REGIDS
	.align		4
.L_42:
        /*0074*/ 	.byte	0x04, 0x29
        /*0076*/ 	.short	(.L_44 - .L_43)


	//   ....[0]....
.L_43:
        /*0078*/ 	.word	0xffffffff


	//   ....[1]....
        /*007c*/ 	.word	0xffffffff


	//   ....[2]....
        /*0080*/ 	.word	0xffffffff


	//   ....[3]....
        /*0084*/ 	.word	0xffffffff


	//   ....[4]....
        /*0088*/ 	.word	0xffffffff


	//   ....[5]....
        /*008c*/ 	.word	0xffffffff


	//   ....[6]....
        /*0090*/ 	.word	0xffffffff


	//   ....[7]....
        /*0094*/ 	.word	0xffffffff


	//   ....[8]....
        /*0098*/ 	.word	0xffffffff


	//   ....[9]....
        /*009c*/ 	.word	0xffffffff


	//   ....[10]....
        /*00a0*/ 	.word	0xffffffff


	//   ....[11]....
        /*00a4*/ 	.word	0xffffffff


	//   ....[12]....
        /*00a8*/ 	.word	0xffffffff


	//----- nvinfo : EIATTR_COOP_GROUP_INSTR_OFFSETS
	.align		4
.L_44:
        /*00ac*/ 	.byte	0x04, 0x28
        /*00ae*/ 	.short	(.L_46 - .L_45)


	//   ....[0]....
.L_45:
        /*00b0*/ 	.word	0x00000090


	//   ....[1]....
        /*00b4*/ 	.word	0x000004a0


	//   ....[2]....
        /*00b8*/ 	.word	0x00000670


	//   ....[3]....
        /*00bc*/ 	.word	0x00000810


	//   ....[4]....
        /*00c0*/ 	.word	0x00000910


	//   ....[5]....
        /*00c4*/ 	.word	0x00000a80


	//   ....[6]....
        /*00c8*/ 	.word	0x00000be0


	//   ....[7]....
        /*00cc*/ 	.word	0x00001ca0


	//   ....[8]....
        /*00d0*/ 	.word	0x00002c30


	//   ....[9]....
        /*00d4*/ 	.word	0x00002e40


	//   ....[10]....
        /*00d8*/ 	.word	0x00002e70


	//   ....[11]....
        /*00dc*/ 	.word	0x000036a0


	//   ....[12]....
        /*00e0*/ 	.word	0x000038d0


	//----- nvinfo : EIATTR_VRC_CTA_INIT_COUNT
	.align		4
.L_46:
        /*00e4*/ 	.byte	0x02, 0x4a
        /*00e6*/ 	.byte	0x80
	.zero		1


	//----- nvinfo : EIATTR_SYSCALL_OFFSETS
	.align		4
        /*00e8*/ 	.byte	0x04, 0x46
        /*00ea*/ 	.short	(.L_48 - .L_47)


	//   ....[0]....
.L_47:
        /*00ec*/ 	.word	0x000051e0


	//   ....[1]....
        /*00f0*/ 	.word	0x00005300


	//   ....[2]....
        /*00f4*/ 	.word	0x00005d00


	//----- nvinfo : EIATTR_MBARRIER_INSTR_OFFSETS
	.align		4
.L_48:
        /*00f8*/ 	.byte	0x04, 0x39
        /*00fa*/ 	.short	(.L_50 - .L_49)


	//   ....[0]....
.L_49:
        /*00fc*/ 	.word	0x00000580
        /*0100*/ 	.word	0x000000ff
        /*0104*/ 	.word	0x00000000
        /*0108*/ 	.short	0x0100
        /*010a*/ 	.byte	0x05
	.zero		1


	//   ....[1]....
        /*010c*/ 	.word	0x00000590
        /*0110*/ 	.word	0x000000ff
        /*0114*/ 	.word	0x00000038
        /*0118*/ 	.short	0x0100
        /*011a*/ 	.byte	0x05
	.zero		1


	//   ....[2]....
        /*011c*/ 	.word	0x000005a0
        /*0120*/ 	.word	0x000000ff
        /*0124*/ 	.word	0x00000008
        /*0128*/ 	.short	0x0100
        /*012a*/ 	.byte	0x05
	.zero		1


	//   ....[3]....
        /*012c*/ 	.word	0x000005b0
        /*0130*/ 	.word	0x000000ff
        /*0134*/ 	.word	0x00000040
        /*0138*/ 	.short	0x0100
        /*013a*/ 	.byte	0x05
	.zero		1


	//   ....[4]....
        /*013c*/ 	.word	0x000005c0
        /*0140*/ 	.word	0x000000ff
        /*0144*/ 	.word	0x00000010
        /*0148*/ 	.short	0x0100
        /*014a*/ 	.byte	0x05
	.zero		1


	//   ....[5]....
        /*014c*/ 	.word	0x000005d0
        /*0150*/ 	.word	0x000000ff
        /*0154*/ 	.word	0x00000048
        /*0158*/ 	.short	0x0100
        /*015a*/ 	.byte	0x05
	.zero		1


	//   ....[6]....
        /*015c*/ 	.word	0x000005e0
        /*0160*/ 	.word	0x000000ff
        /*0164*/ 	.word	0x00000018
        /*0168*/ 	.short	0x0100
        /*016a*/ 	.byte	0x05
	.zero		1


	//   ....[7]....
        /*016c*/ 	.word	0x000005f0
        /*0170*/ 	.word	0x000000ff
        /*0174*/ 	.word	0x00000050
        /*0178*/ 	.short	0x0100
        /*017a*/ 	.byte	0x05
	.zero		1


	//   ....[8]....
        /*017c*/ 	.word	0x00000600
        /*0180*/ 	.word	0x000000ff
        /*0184*/ 	.word	0x00000020
        /*0188*/ 	.short	0x0100
        /*018a*/ 	.byte	0x05
	.zero		1


	//   ....[9]....
        /*018c*/ 	.word	0x00000610
        /*0190*/ 	.word	0x000000ff
        /*0194*/ 	.word	0x00000058
        /*0198*/ 	.short	0x0100
        /*019a*/ 	.byte	0x05
	.zero		1


	//   ....[10]....
        /*019c*/ 	.word	0x00000620
        /*01a0*/ 	.word	0x000000ff
        /*01a4*/ 	.word	0x00000028
        /*01a8*/ 	.short	0x0100
        /*01aa*/ 	.byte	0x05
	.zero		1


	//   ....[11]....
        /*01ac*/ 	.word	0x00000630
        /*01b0*/ 	.word	0x000000ff
        /*01b4*/ 	.word	0x00000060
        /*01b8*/ 	.short	0x0100
        /*01ba*/ 	.byte	0x05
	.zero		1


	//   ....[12]....
        /*01bc*/ 	.word	0x00000640
        /*01c0*/ 	.word	0x000000ff
        /*01c4*/ 	.word	0x00000030
        /*01c8*/ 	.short	0x0100
        /*01ca*/ 	.byte	0x05
	.zero		1


	//   ....[13]....
        /*01cc*/ 	.word	0x00000650
        /*01d0*/ 	.word	0x000000ff
        /*01d4*/ 	.word	0x00000068
        /*01d8*/ 	.short	0x0100
        /*01da*/ 	.byte	0x05
	.zero		1


	//   ....[14]....
        /*01dc*/ 	.word	0x00000780
        /*01e0*/ 	.word	0x000000ff
        /*01e4*/ 	.word	0x00000070
        /*01e8*/ 	.short	0x0100
        /*01ea*/ 	.byte	0x07
	.zero		1


	//   ....[15]....
        /*01ec*/ 	.word	0x00000790
        /*01f0*/ 	.word	0x000000ff
        /*01f4*/ 	.word	0x00000090
        /*01f8*/ 	.short	0x0100
        /*01fa*/ 	.byte	0x07
	.zero		1


	//   ....[16]....
        /*01fc*/ 	.word	0x000007a0
        /*0200*/ 	.word	0x000000ff
        /*0204*/ 	.word	0x00000078
        /*0208*/ 	.short	0x0100
        /*020a*/ 	.byte	0x07
	.zero		1


	//   ....[17]....
        /*020c*/ 	.word	0x000007b0
        /*0210*/ 	.word	0x000000ff
        /*0214*/ 	.word	0x00000098
        /*0218*/ 	.short	0x0100
        /*021a*/ 	.byte	0x07
	.zero		1


	//   ....[18]....
        /*021c*/ 	.word	0x000007c0
        /*0220*/ 	.word	0x000000ff
        /*0224*/ 	.word	0x00000080
        /*0228*/ 	.short	0x0100
        /*022a*/ 	.byte	0x07
	.zero		1


	//   ....[19]....
        /*022c*/ 	.word	0x000007d0
        /*0230*/ 	.word	0x000000ff
        /*0234*/ 	.word	0x000000a0
        /*0238*/ 	.short	0x0100
        /*023a*/ 	.byte	0x07
	.zero		1


	//   ....[20]....
        /*023c*/ 	.word	0x000007e0
        /*0240*/ 	.word	0x000000ff
        /*0244*/ 	.word	0x00000088
        /*0248*/ 	.short	0x0100
        /*024a*/ 	.byte	0x07
	.zero		1


	//   ....[21]....
        /*024c*/ 	.word	0x000007f0
        /*0250*/ 	.word	0x000000ff
        /*0254*/ 	.word	0x000000a8
        /*0258*/ 	.short	0x0100
        /*025a*/ 	.byte	0x07
	.zero		1


	//   ....[22]....
        /*025c*/ 	.word	0x000008e0
        /*0260*/ 	.word	0x000000ff
        /*0264*/ 	.word	0x000000b0
        /*0268*/ 	.short	0x0100
        /*026a*/ 	.byte	0x05
	.zero		1


	//   ....[23]....
        /*026c*/ 	.word	0x000008f0
        /*0270*/ 	.word	0x000000ff
        /*0274*/ 	.word	0x000000b8
        /*0278*/ 	.short	0x0100
        /*027a*/ 	.byte	0x05
	.zero		1


	//   ....[24]....
        /*027c*/ 	.word	0x00000a30
        /*0280*/ 	.word	0x000000ff
        /*0284*/ 	.word	0x000000c0
        /*0288*/ 	.short	0x0100
        /*028a*/ 	.byte	0x05
	.zero		1


	//   ....[25]....
        /*028c*/ 	.word	0x00000a40
        /*0290*/ 	.word	0x000000ff
        /*0294*/ 	.word	0x000000d0
        /*0298*/ 	.short	0x0100
        /*029a*/ 	.byte	0x05
	.zero		1


	//   ....[26]....
        /*029c*/ 	.word	0x00000a50
        /*02a0*/ 	.word	0x000000ff
        /*02a4*/ 	.word	0x000000c8
        /*02a8*/ 	.short	0x0100
        /*02aa*/ 	.byte	0x05
	.zero		1


	//   ....[27]....
        /*02ac*/ 	.word	0x00000a60
        /*02b0*/ 	.word	0x000000ff
        /*02b4*/ 	.word	0x000000d8
        /*02b8*/ 	.short	0x0100
        /*02ba*/ 	.byte	0x05
	.zero		1


	//   ....[28]....
        /*02bc*/ 	.word	0x00000b90
        /*02c0*/ 	.word	0x000000ff
        /*02c4*/ 	.word	0x000000e0
        /*02c8*/ 	.short	0x0100
        /*02ca*/ 	.byte	0x07
	.zero		1


	//   ....[29]....
        /*02cc*/ 	.word	0x00000ba0
        /*02d0*/ 	.word	0x000000ff
        /*02d4*/ 	.word	0x000000f0
        /*02d8*/ 	.short	0x0100
        /*02da*/ 	.byte	0x07
	.zero		1


	//   ....[30]....
        /*02dc*/ 	.word	0x00000bb0
        /*02e0*/ 	.word	0x000000ff
        /*02e4*/ 	.word	0x000000e8
        /*02e8*/ 	.short	0x0100
        /*02ea*/ 	.byte	0x07
	.zero		1


	//   ....[31]....
        /*02ec*/ 	.word	0x00000bc0
        /*02f0*/ 	.word	0x000000ff
        /*02f4*/ 	.word	0x000000f8
        /*02f8*/ 	.short	0x0100
        /*02fa*/ 	.byte	0x07
	.zero		1


	//   ....[32]....
        /*02fc*/ 	.word	0x00000cb0
        /*0300*/ 	.word	0x000000ff
        /*0304*/ 	.word	0x00000100
        /*0308*/ 	.short	0x0100
        /*030a*/ 	.byte	0x05
	.zero		1


	//   ....[33]....
        /*030c*/ 	.word	0x00000cc0
        /*0310*/ 	.word	0x000000ff
        /*0314*/ 	.word	0x00000110
        /*0318*/ 	.short	0x0100
        /*031a*/ 	.byte	0x05
	.zero		1


	//   ....[34]....
        /*031c*/ 	.word	0x00000cd0
        /*0320*/ 	.word	0x000000ff
        /*0324*/ 	.word	0x00000108
        /*0328*/ 	.short	0x0100
        /*032a*/ 	.byte	0x05
	.zero		1


	//   ....[35]....
        /*032c*/ 	.word	0x00000ce0
        /*0330*/ 	.word	0x000000ff
        /*0334*/ 	.word	0x00000118
        /*0338*/ 	.short	0x0100
        /*033a*/ 	.byte	0x05
	.zero		1


	//   ....[36]....
        /*033c*/ 	.word	0x00001590
        /*0340*/ 	.word	0x00000003
        /*0344*/ 	.word	0x00000110
        /*0348*/ 	.short	0x010a
        /*034a*/ 	.byte	0xff
	.zero		1


	//   ....[37]....
        /*034c*/ 	.word	0x000015c0
        /*0350*/ 	.word	0x00000003
        /*0354*/ 	.word	0x00000100
        /*0358*/ 	.short	0x0101
        /*035a*/ 	.byte	0xff
	.zero		1


	//   ....[38]....
        /*035c*/ 	.word	0x00001690
        /*0360*/ 	.word	0x000000ff
        /*0364*/ 	.word	0x00000038
        /*0368*/ 	.short	0x010a
        /*036a*/ 	.byte	0x08
	.zero		1


	//   ....[39]....
        /*036c*/ 	.word	0x00001730
        /*0370*/ 	.word	0x000000ff
        /*0374*/ 	.word	0x00000038
        /*0378*/ 	.short	0x010a
        /*037a*/ 	.byte	0x21
	.zero		1


	//   ....[40]....
        /*037c*/ 	.word	0x00001880
        /*0380*/ 	.word	0x000000ff
        /*0384*/ 	.word	0x00000038
        /*0388*/ 	.short	0x010a
        /*038a*/ 	.byte	0x08
	.zero		1


	//   ....[41]....
        /*038c*/ 	.word	0x000019b0
        /*0390*/ 	.word	0x000000ff
        /*0394*/ 	.word	0x000000b8
        /*0398*/ 	.short	0x0101
        /*039a*/ 	.byte	0x04
	.zero		1


	//   ....[42]....
        /*039c*/ 	.word	0x000019c0
        /*03a0*/ 	.word	0x000000ff
        /*03a4*/ 	.word	0x00000038
        /*03a8*/ 	.short	0x010a
        /*03aa*/ 	.byte	0x08
	.zero		1


	//   ....[43]....
        /*03ac*/ 	.word	0x00001a40
        /*03b0*/ 	.word	0x000000ff
        /*03b4*/ 	.word	0x00000038
        /*03b8*/ 	.short	0x010a
        /*03ba*/ 	.byte	0x11
	.zero		1


	//   ....[44]....
        /*03bc*/ 	.word	0x00001b90
        /*03c0*/ 	.word	0x000000ff
        /*03c4*/ 	.word	0x00000038
        /*03c8*/ 	.short	0x010a
        /*03ca*/ 	.byte	0x08
	.zero		1


	//   ....[45]....
        /*03cc*/ 	.word	0x00001cd0
        /*03d0*/ 	.word	0x00000002
        /*03d4*/ 	.word	0x000000c0
        /*03d8*/ 	.short	0x010a
        /*03da*/ 	.byte	0xff
	.zero		1


	//   ....[46]....
        /*03dc*/ 	.word	0x00001d90
        /*03e0*/ 	.word	0x00000002
        /*03e4*/ 	.word	0x00000000
        /*03e8*/ 	.short	0x0101
        /*03ea*/ 	.byte	0xff
	.zero		1


	//   ....[47]....
        /*03ec*/ 	.word	0x000022f0
        /*03f0*/ 	.word	0x000000ff
        /*03f4*/ 	.word	0x00000000
        /*03f8*/ 	.short	0x010a
        /*03fa*/ 	.byte	0x05
	.zero		1


	//   ....[48]....
        /*03fc*/ 	.word	0x00002380
        /*0400*/ 	.word	0x000000ff
        /*0404*/ 	.word	0x00000000
        /*0408*/ 	.short	0x010a
        /*040a*/ 	.byte	0x05
	.zero		1


	//   ....[49]....
        /*040c*/ 	.word	0x00002410
        /*0410*/ 	.word	0x000000ff
        /*0414*/ 	.word	0x00000000
        /*0418*/ 	.short	0x010a
        /*041a*/ 	.byte	0x05
	.zero		1


	//   ....[50]....
        /*041c*/ 	.word	0x000024a0
        /*0420*/ 	.word	0x000000ff
        /*0424*/ 	.word	0x00000000
        /*0428*/ 	.short	0x010a
        /*042a*/ 	.byte	0x05
	.zero		1


	//   ....[51]....
        /*042c*/ 	.word	0x00002530
        /*0430*/ 	.word	0x000000ff
        /*0434*/ 	.word	0x00000000
        /*0438*/ 	.short	0x010a
        /*043a*/ 	.byte	0x05
	.zero		1


	//   ....[52]....
        /*043c*/ 	.word	0x000025c0
        /*0440*/ 	.word	0x000000ff
        /*0444*/ 	.word	0x00000000
        /*0448*/ 	.short	0x010a
        /*044a*/ 	.byte	0x05
	.zero		1


	//   ....[53]....
        /*044c*/ 	.word	0x00002660
        /*0450*/ 	.word	0x00000000
        /*0454*/ 	.word	0x00000000
        /*0458*/ 	.short	0x010a
        /*045a*/ 	.byte	0xff
	.zero		1


	//   ....[54]....
        /*045c*/ 	.word	0x00002780
        /*0460*/ 	.word	0x00000000
        /*0464*/ 	.word	0x00000100
        /*0468*/ 	.short	0x010a
        /*046a*/ 	.byte	0xff
	.zero		1


	//   ....[55]....
        /*046c*/ 	.word	0x000027e0
        /*0470*/ 	.word	0x00000004
        /*0474*/ 	.word	0x00000000
        /*0478*/ 	.short	0x0101
        /*047a*/ 	.byte	0xff
	.zero		1


	//   ....[56]....
        /*047c*/ 	.word	0x00002800
        /*0480*/ 	.word	0x000000ff
        /*0484*/ 	.word	0x000000d0
        /*0488*/ 	.short	0x010a
        /*048a*/ 	.byte	0x05
	.zero		1


	//   ....[57]....
        /*048c*/ 	.word	0x00002920
        /*0490*/ 	.word	0x00000000
        /*0494*/ 	.word	0x000000c0
        /*0498*/ 	.short	0x010a
        /*049a*/ 	.byte	0xff
	.zero		1


	//   ....[58]....
        /*049c*/ 	.word	0x00002a30
        /*04a0*/ 	.word	0x00000000
        /*04a4*/ 	.word	0x00000000
        /*04a8*/ 	.short	0x0101
        /*04aa*/ 	.byte	0xff
	.zero		1


	//   ....[59]....
        /*04ac*/ 	.word	0x00002ac0
        /*04b0*/ 	.word	0x000000ff
        /*04b4*/ 	.word	0x000000d0
        /*04b8*/ 	.short	0x0106
        /*04ba*/ 	.byte	0x05
	.zero		1


	//   ....[60]....
        /*04bc*/ 	.word	0x00002ae0
        /*04c0*/ 	.word	0x000000ff
        /*04c4*/ 	.word	0x000000d0
        /*04c8*/ 	.short	0x010a
        /*04ca*/ 	.byte	0x05
	.zero		1


	//   ....[61]....
        /*04cc*/ 	.word	0x00002b70
        /*04d0*/ 	.word	0x000000ff
        /*04d4*/ 	.word	0x000000d0
        /*04d8*/ 	.short	0x0106
        /*04da*/ 	.byte	0x04
	.zero		1


	//   ....[62]....
        /*04dc*/ 	.word	0x00002bb0
        /*04e0*/ 	.word	0x00000000
        /*04e4*/ 	.word	0x000000d0
        /*04e8*/ 	.short	0x010a
        /*04ea*/ 	.byte	0xff
	.zero		1


	//   ....[63]....
        /*04ec*/ 	.word	0x000030b0
        /*04f0*/ 	.word	0x00000000
        /*04f4*/ 	.word	0x000000c0
        /*04f8*/ 	.short	0x010a
        /*04fa*/ 	.byte	0xff
	.zero		1


	//   ....[64]....
        /*04fc*/ 	.word	0x000031c0
        /*0500*/ 	.word	0x00000003
        /*0504*/ 	.word	0x00000000
        /*0508*/ 	.short	0x0101
        /*050a*/ 	.byte	0xff
	.zero		1


	//   ....[65]....
        /*050c*/ 	.word	0x000031d0
        /*0510*/ 	.word	0x000000ff
        /*0514*/ 	.word	0x00000000
        /*0518*/ 	.short	0x010a
        /*051a*/ 	.byte	0x04
	.zero		1


	//   ....[66]....
        /*051c*/ 	.word	0x000031f0
        /*0520*/ 	.word	0x000000ff
        /*0524*/ 	.word	0x000000f0
        /*0528*/ 	.short	0x010a
        /*052a*/ 	.byte	0x08
	.zero		1


	//   ....[67]....
        /*052c*/ 	.word	0x000032c0
        /*0530*/ 	.word	0x000000ff
        /*0534*/ 	.word	0x00000000
        /*0538*/ 	.short	0x010a
        /*053a*/ 	.byte	0x07
	.zero		1


	//   ....[68]....
        /*053c*/ 	.word	0x00003400
        /*0540*/ 	.word	0x000000ff
        /*0544*/ 	.word	0x00000000
        /*0548*/ 	.short	0x010a
        /*054a*/ 	.byte	0x04
	.zero		1


	//   ....[69]....
        /*054c*/ 	.word	0x000035f0
        /*0550*/ 	.word	0x000000ff
        /*0554*/ 	.word	0x00000000
        /*0558*/ 	.short	0x010a
        /*055a*/ 	.byte	0x05
	.zero		1


	//   ....[70]....
        /*055c*/ 	.word	0x00003680
        /*0560*/ 	.word	0x000000ff
        /*0564*/ 	.word	0x00000000
        /*0568*/ 	.short	0x010a
        /*056a*/ 	.byte	0x07
	.zero		1


	//   ....[71]....
        /*056c*/ 	.word	0x00003b00
        /*0570*/ 	.word	0x00000000
        /*0574*/ 	.word	0x000000c0
        /*0578*/ 	.short	0x010a
        /*057a*/ 	.byte	0xff
	.zero		1


	//   ....[72]....
        /*057c*/ 	.word	0x00003bc0
        /*0580*/ 	.word	0x00000000
        /*0584*/ 	.word	0x00000000
        /*0588*/ 	.short	0x0101
        /*058a*/ 	.byte	0xff
	.zero		1


	//   ....[73]....
        /*058c*/ 	.word	0x00003ee0
        /*0590*/ 	.word	0x000000ff
        /*0594*/ 	.word	0x000000b8
        /*0598*/ 	.short	0x010a
        /*059a*/ 	.byte	0x07
	.zero		1


	//   ....[74]....
        /*059c*/ 	.word	0x000040d0
        /*05a0*/ 	.word	0x000000ff
        /*05a4*/ 	.word	0x00000090
        /*05a8*/ 	.short	0x010a
        /*05aa*/ 	.byte	0x07
	.zero		1


	//   ....[75]....
        /*05ac*/ 	.word	0x00004240
        /*05b0*/ 	.word	0x000000ff
        /*05b4*/ 	.word	0x00000070
        /*05b8*/ 	.short	0x010b
        /*05ba*/ 	.byte	0x07
	.zero		1


	//   ....[76]....
        /*05bc*/ 	.word	0x00004250
        /*05c0*/ 	.word	0x000000ff
        /*05c4*/ 	.word	0x00000000
        /*05c8*/ 	.short	0x0101
        /*05ca*/ 	.byte	0x08
	.zero		1


	//   ....[77]....
        /*05cc*/ 	.word	0x00004270
        /*05d0*/ 	.word	0x000000ff
        /*05d4*/ 	.word	0x00000098
        /*05d8*/ 	.short	0x010a
        /*05da*/ 	.byte	0x07
	.zero		1


	//   ....[78]....
        /*05dc*/ 	.word	0x000043d0
        /*05e0*/ 	.word	0x000000ff
        /*05e4*/ 	.word	0x00000078
        /*05e8*/ 	.short	0x010b
        /*05ea*/ 	.byte	0x07
	.zero		1


	//   ....[79]....
        /*05ec*/ 	.word	0x000043e0
        /*05f0*/ 	.word	0x000000ff
        /*05f4*/ 	.word	0x00000000
        /*05f8*/ 	.short	0x0101
        /*05fa*/ 	.byte	0x08
	.zero		1


	//   ....[80]....
        /*05fc*/ 	.word	0x000043f0
        /*0600*/ 	.word	0x000000ff
        /*0604*/ 	.word	0x000000a0
        /*0608*/ 	.short	0x010a
        /*060a*/ 	.byte	0x07
	.zero		1


	//   ....[81]....
        /*060c*/ 	.word	0x00004590
        /*0610*/ 	.word	0x000000ff
        /*0614*/ 	.word	0x00000080
        /*0618*/ 	.short	0x010b
        /*061a*/ 	.byte	0x07
	.zero		1


	//   ....[82]....
        /*061c*/ 	.word	0x00004600
        /*0620*/ 	.word	0x000000ff
        /*0624*/ 	.word	0x00000000
        /*0628*/ 	.short	0x0101
        /*062a*/ 	.byte	0x08
	.zero		1


	//   ....[83]....
        /*062c*/ 	.word	0x00004630
        /*0630*/ 	.word	0x000000ff
        /*0634*/ 	.word	0x000000a8
        /*0638*/ 	.short	0x010a
        /*063a*/ 	.byte	0x07
	.zero		1


	//   ....[84]....
        /*063c*/ 	.word	0x00004840
        /*0640*/ 	.word	0x000000ff
        /*0644*/ 	.word	0x00000088
        /*0648*/ 	.short	0x010b
        /*064a*/ 	.byte	0x07
	.zero		1


	//   ....[85]....
        /*064c*/ 	.word	0x00004860
        /*0650*/ 	.word	0x000000ff
        /*0654*/ 	.word	0x00000000
        /*0658*/ 	.short	0x0101
        /*065a*/ 	.byte	0x0d
	.zero		1


	//   ....[86]....
        /*065c*/ 	.word	0x00004890
        /*0660*/ 	.word	0x000000ff
        /*0664*/ 	.word	0x00000090
        /*0668*/ 	.short	0x010a
        /*066a*/ 	.byte	0x07
	.zero		1


	//   ....[87]....
        /*066c*/ 	.word	0x000048b0
        /*0670*/ 	.word	0x000000ff
        /*0674*/ 	.word	0x00000098
        /*0678*/ 	.short	0x010a
        /*067a*/ 	.byte	0x07
	.zero		1


	//   ....[88]....
        /*067c*/ 	.word	0x000048d0
        /*0680*/ 	.word	0x000000ff
        /*0684*/ 	.word	0x000000a0
        /*0688*/ 	.short	0x010a
        /*068a*/ 	.byte	0x07
	.zero		1


	//   ....[89]....
        /*068c*/ 	.word	0x00004910
        /*0690*/ 	.word	0x00000000
        /*0694*/ 	.word	0x000000a8
        /*0698*/ 	.short	0x010a
        /*069a*/ 	.byte	0xff
	.zero		1


	//   ....[90]....
        /*069c*/ 	.word	0x00004b80
        /*06a0*/ 	.word	0x00000000
        /*06a4*/ 	.word	0x000000c0
        /*06a8*/ 	.short	0x010a
        /*06aa*/ 	.byte	0xff
	.zero		1


	//   ....[91]....
        /*06ac*/ 	.word	0x00004c40
        /*06b0*/ 	.word	0x00000000
        /*06b4*/ 	.word	0x00000000
        /*06b8*/ 	.short	0x0101
        /*06ba*/ 	.byte	0xff
	.zero		1


	//   ....[92]....
        /*06bc*/ 	.word	0x00005780
        /*06c0*/ 	.word	0x00000005
        /*06c4*/ 	.word	0x00000070
        /*06c8*/ 	.short	0x010a
        /*06ca*/ 	.byte	0xff
	.zero		1


	//   ....[93]....
        /*06cc*/ 	.word	0x00005810
        /*06d0*/ 	.word	0x00000000
        /*06d4*/ 	.word	0x000000e0
        /*06d8*/ 	.short	0x010a
        /*06da*/ 	.byte	0xff
	.zero		1


	//   ....[94]....
        /*06dc*/ 	.word	0x00005950
        /*06e0*/ 	.word	0x00000003
        /*06e4*/ 	.word	0x00000070
        /*06e8*/ 	.short	0x010a
        /*06ea*/ 	.byte	0xff
	.zero		1


	//   ....[95]....
        /*06ec*/ 	.word	0x00005af0
        /*06f0*/ 	.word	0x00000000
        /*06f4*/ 	.word	0x00000000
        /*06f8*/ 	.short	0x0101
        /*06fa*/ 	.byte	0xff
	.zero		1


	//   ....[96]....
        /*06fc*/ 	.word	0x00005bd0
        /*0700*/ 	.word	0x0000007c
        /*0704*/ 	.word	0x000000e0
        /*0708*/ 	.short	0x010a
        /*070a*/ 	.byte	0xff
	.zero		1


	//   ....[97]....
        /*070c*/ 	.word	0x00007950
        /*0710*/ 	.word	0x00000021
        /*0714*/ 	.word	0x00000000
        /*0718*/ 	.short	0x0101
        /*071a*/ 	.byte	0xff
	.zero		1


	//   ....[98]....
        /*071c*/ 	.word	0x0000d230
        /*0720*/ 	.word	0x00000003
        /*0724*/ 	.word	0x00000070
        /*0728*/ 	.short	0x010a
        /*072a*/ 	.byte	0xff
	.zero		1


	//   ....[99]....
        /*072c*/ 	.word	0x0000d320
        /*0730*/ 	.word	0x00000003
        /*0734*/ 	.word	0x00000110
        /*0738*/ 	.short	0x010a
        /*073a*/ 	.byte	0xff
	.zero		1


	//   ....[100]....
        /*073c*/ 	.word	0x0000d380
        /*0740*/ 	.word	0x00000002
        /*0744*/ 	.word	0x00000038
        /*0748*/ 	.short	0x010a
        /*074a*/ 	.byte	0xff
	.zero		1


	//   ....[101]....
        /*074c*/ 	.word	0x0000d3e0
        /*0750*/ 	.word	0x00000002
        /*0754*/ 	.word	0x00000038
        /*0758*/ 	.short	0x010a
        /*075a*/ 	.byte	0xff
	.zero		1


	//   ....[102]....
        /*075c*/ 	.word	0x0000d430
        /*0760*/ 	.word	0x00000002
        /*0764*/ 	.word	0x000000c0
        /*0768*/ 	.short	0x010a
        /*076a*/ 	.byte	0xff
	.zero		1


	//   ....[103]....
        /*076c*/ 	.word	0x0000d490
        /*0770*/ 	.word	0x00000000
        /*0774*/ 	.word	0x00000000
        /*0778*/ 	.short	0x010a
        /*077a*/ 	.byte	0xff
	.zero		1


	//   ....[104]....
        /*077c*/ 	.word	0x0000d4f0
        /*0780*/ 	.word	0x00000000
        /*0784*/ 	.word	0x00000000
        /*0788*/ 	.short	0x010a
        /*078a*/ 	.byte	0xff
	.zero		1


	//   ....[105]....
        /*078c*/ 	.word	0x0000d550
        /*0790*/ 	.word	0x00000000
        /*0794*/ 	.word	0x00000000
        /*0798*/ 	.short	0x010a
        /*079a*/ 	.byte	0xff
	.zero		1


	//   ....[106]....
        /*079c*/ 	.word	0x0000d5b0
        /*07a0*/ 	.word	0x00000000
        /*07a4*/ 	.word	0x00000000
        /*07a8*/ 	.short	0x010a
        /*07aa*/ 	.byte	0xff
	.zero		1


	//   ....[107]....
        /*07ac*/ 	.word	0x0000d610
        /*07b0*/ 	.word	0x00000000
        /*07b4*/ 	.word	0x00000000
        /*07b8*/ 	.short	0x010a
        /*07ba*/ 	.byte	0xff
	.zero		1


	//   ....[108]....
        /*07bc*/ 	.word	0x0000d670
        /*07c0*/ 	.word	0x00000000
        /*07c4*/ 	.word	0x00000000
        /*07c8*/ 	.short	0x010a
        /*07ca*/ 	.byte	0xff
	.zero		1


	//   ....[109]....
        /*07cc*/ 	.word	0x0000d6c0
        /*07d0*/ 	.word	0x00000000
        /*07d4*/ 	.word	0x00000100
        /*07d8*/ 	.short	0x010a
        /*07da*/ 	.byte	0xff
	.zero		1


	//   ....[110]....
        /*07dc*/ 	.word	0x0000d720
        /*07e0*/ 	.word	0x00000000
        /*07e4*/ 	.word	0x000000d0
        /*07e8*/ 	.short	0x010a
        /*07ea*/ 	.byte	0xff
	.zero		1


	//   ....[111]....
        /*07ec*/ 	.word	0x0000d770
        /*07f0*/ 	.word	0x00000000
        /*07f4*/ 	.word	0x000000c0
        /*07f8*/ 	.short	0x010a
        /*07fa*/ 	.byte	0xff
	.zero		1


	//   ....[112]....
        /*07fc*/ 	.word	0x0000d7d0
        /*0800*/ 	.word	0x00000000
        /*0804*/ 	.word	0x000000d0
        /*0808*/ 	.short	0x010a
        /*080a*/ 	.byte	0xff
	.zero		1


	//   ....[113]....
        /*080c*/ 	.word	0x0000d820
        /*0810*/ 	.word	0x00000000
        /*0814*/ 	.word	0x000000c0
        /*0818*/ 	.short	0x010a
        /*081a*/ 	.byte	0xff
	.zero		1


	//   ....[114]....
        /*081c*/ 	.word	0x0000d880
        /*0820*/ 	.word	0x00000003
        /*0824*/ 	.word	0x000000f0
        /*0828*/ 	.short	0x010a
        /*082a*/ 	.byte	0xff
	.zero		1


	//   ....[115]....
        /*082c*/ 	.word	0x0000d8e0
        /*0830*/ 	.word	0x00000000
        /*0834*/ 	.word	0x00000000
        /*0838*/ 	.short	0x010a
        /*083a*/ 	.byte	0xff
	.zero		1


	//   ....[116]....
        /*083c*/ 	.word	0x0000d940
        /*0840*/ 	.word	0x00000000
        /*0844*/ 	.word	0x00000000
        /*0848*/ 	.short	0x010a
        /*084a*/ 	.byte	0xff
	.zero		1


	//   ....[117]....
        /*084c*/ 	.word	0x0000d9a0
        /*0850*/ 	.word	0x00000000
        /*0854*/ 	.word	0x00000000
        /*0858*/ 	.short	0x010a
        /*085a*/ 	.byte	0xff
	.zero		1


	//   ....[118]....
        /*085c*/ 	.word	0x0000d9f0
        /*0860*/ 	.word	0x00000000
        /*0864*/ 	.word	0x000000c0
        /*0868*/ 	.short	0x010a
        /*086a*/ 	.byte	0xff
	.zero		1


	//   ....[119]....
        /*086c*/ 	.word	0x0000da50
        /*0870*/ 	.word	0x00000000
        /*0874*/ 	.word	0x000000b8
        /*0878*/ 	.short	0x010a
        /*087a*/ 	.byte	0xff
	.zero		1


	//   ....[120]....
        /*087c*/ 	.word	0x0000dab0
        /*0880*/ 	.word	0x00000003
        /*0884*/ 	.word	0x00000090
        /*0888*/ 	.short	0x010a
        /*088a*/ 	.byte	0xff
	.zero		1


	//   ....[121]....
        /*088c*/ 	.word	0x0000db10
        /*0890*/ 	.word	0x00000003
        /*0894*/ 	.word	0x00000098
        /*0898*/ 	.short	0x010a
        /*089a*/ 	.byte	0xff
	.zero		1


	//   ....[122]....
        /*089c*/ 	.word	0x0000db70
        /*08a0*/ 	.word	0x00000003
        /*08a4*/ 	.word	0x000000a0
        /*08a8*/ 	.short	0x010a
        /*08aa*/ 	.byte	0xff
	.zero		1


	//   ....[123]....
        /*08ac*/ 	.word	0x0000dbd0
        /*08b0*/ 	.word	0x00000003
        /*08b4*/ 	.word	0x000000a8
        /*08b8*/ 	.short	0x010a
        /*08ba*/ 	.byte	0xff
	.zero		1


	//   ....[124]....
        /*08bc*/ 	.word	0x0000dc30
        /*08c0*/ 	.word	0x00000000
        /*08c4*/ 	.word	0x00000090
        /*08c8*/ 	.short	0x010a
        /*08ca*/ 	.byte	0xff
	.zero		1


	//   ....[125]....
        /*08cc*/ 	.word	0x0000dc90
        /*08d0*/ 	.word	0x00000000
        /*08d4*/ 	.word	0x00000098
        /*08d8*/ 	.short	0x010a
        /*08da*/ 	.byte	0xff
	.zero		1


	//   ....[126]....
        /*08dc*/ 	.word	0x0000dcf0
        /*08e0*/ 	.word	0x00000000
        /*08e4*/ 	.word	0x000000a0
        /*08e8*/ 	.short	0x010a
        /*08ea*/ 	.byte	0xff
	.zero		1


	//   ....[127]....
        /*08ec*/ 	.word	0x0000dd40
        /*08f0*/ 	.word	0x00000000
        /*08f4*/ 	.word	0x000000c0
        /*08f8*/ 	.short	0x010a
        /*08fa*/ 	.byte	0xff
	.zero		1


	//   ....[128]....
        /*08fc*/ 	.word	0x0000dd90
        /*0900*/ 	.word	0x00000003
        /*0904*/ 	.word	0x00000070
        /*0908*/ 	.short	0x010a
        /*090a*/ 	.byte	0xff
	.zero		1


	//   ....[129]....
        /*090c*/ 	.word	0x0000dde0
        /*0910*/ 	.word	0x0000007c
        /*0914*/ 	.word	0x000000e0
        /*0918*/ 	.short	0x010a
        /*091a*/ 	.byte	0xff
	.zero		1


	//----- nvinfo : EIATTR_NUM_MBARRIERS
	.align		4
.L_50:
        /*091c*/ 	.byte	0x03, 0x38
        /*091e*/ 	.short	0x0024


	//----- nvinfo : EIATTR_EXIT_INSTR_OFFSETS
	.align		4
        /*0920*/ 	.byte	0x04, 0x1c
        /*0922*/ 	.short	(.L_52 - .L_51)


	//   ....[0]....
.L_51:
        /*0924*/ 	.word	0x00002690


	//   ....[1]....
        /*0928*/ 	.word	0x00002b80


	//   ....[2]....
        /*092c*/ 	.word	0x00002be0


	//   ....[3]....
        /*0930*/ 	.word	0x000038e0


	//   ....[4]....
        /*0934*/ 	.word	0x00004940


	//   ....[5]....
        /*0938*/ 	.word	0x00004980


	//   ....[6]....
        /*093c*/ 	.word	0x0000d310


	//----- nvinfo : EIATTR_MAX_THREADS
	.align		4
.L_52:
        /*0940*/ 	.byte	0x04, 0x05
        /*0942*/ 	.short	(.L_54 - .L_53)
.L_53:
        /*0944*/ 	.word	0x00000100
        /*0948*/ 	.word	0x00000001
        /*094c*/ 	.word	0x00000001


	//----- nvinfo : EIATTR_CRS_STACK_SIZE
	.align		4
.L_54:
        /*0950*/ 	.byte	0x04, 0x1e
        /*0952*/ 	.short	(.L_56 - .L_55)
.L_55:
        /*0954*/ 	.word	0x00000000


	//----- nvinfo : EIATTR_CBANK_PARAM_SIZE
	.align		4
.L_56:
        /*0958*/ 	.byte	0x03, 0x19
        /*095a*/ 	.short	0x0800


	//----- nvinfo : EIATTR_PARAM_CBANK
	.align		4
        /*095c*/ 	.byte	0x04, 0x0a
        /*095e*/ 	.short	(.L_58 - .L_57)
	.align		4
.L_57:
        /*0960*/ 	.word	index@(.nv.constant0._ZN7cutlass13device_kernelINS_4gemm6kernel13GemmUniversalIN4cute5tupleIJiiiiEEENS1_10collective13CollectiveMmaINS1_35MainloopSm100TmaUmmaWarpSpecializedILi7ELi2ELi2ENS5_IJNS4_1CILi1EEESB_SB_EEEEENS5_IJNSA_ILi128EEENSA_ILi256EEENSA_ILi64EEEEEENS_12float_e4m3_tENS5_IJlSB_lEEESI_SJ_NS4_8TiledMMAINS4_8MMA_AtomIJNS4_10MMA_TraitsINS4_19SM100_MMA_F8F6F4_SSEJSI_SI_fSE_SF_NS4_17integral_constantINS4_4UMMA5MajorELSQ_0EEESR_NSO_INSP_7ScaleInELSS_0EEEST_EEEEEENS4_6LayoutISC_NS5_IJNSA_ILi0EEESX_SX_EEEEENS5_IJNS4_10UnderscoreES10_S10_EEEEENS4_13SM90_TMA_LOADENS4_14ComposedLayoutINS4_7SwizzleILi2ELi4ELi3EEENS4_18smem_ptr_flag_bitsILi8EEENSW_INS5_IJNSA_ILi8EEESG_EEENS5_IJSG_SB_EEEEEEEvNS4_8identityES13_S1D_vS1E_EENS_8epilogue10collective18CollectiveEpilogueINS1G_23Sm100TmaWarpSpecializedILi4ELi2ELi64ELb0ELb0EEEJSH_NS5_IJNSW_ISE_SB_EENSW_ISG_SB_EEEEESI_SJ_SI_SJ_NS1G_6fusion15FusionCallbacksIS1K_NS1O_13LinCombEltActINS1G_6thread7SigmoidESI_fSI_fLNS_15FloatRoundStyleE2EEESH_S1N_JEEENS4_5SM1004TMEM4LOAD26SM100_TMEM_LOAD_32dp32b64xES13_S1D_NS4_39AutoVectorizingCopyWithAssumedAlignmentILi128EEENS4_14SM90_TMA_STOREES1D_S21_S21_EEEvvEEEEvNT_6ParamsE)
        /*0964*/ 	.short	0x0380
        /*0966*/ 	.short	0x0800


	//----- nvinfo : EIATTR_SW_WAR
	.align		4
.L_58:
        /*0968*/ 	.byte	0x04, 0x36
        /*096a*/ 	.short	(.L_60 - .L_59)
.L_59:
        /*096c*/ 	.word	0x00000008
.L_60:


//--------------------- .nv.callgraph             --------------------------
	.section	.nv.callgraph,"",@"SHT_CUDA_CALLGRAPH"
	.align	4
	.sectionentsize	8
	.align		4
        /*0000*/ 	.word	0x00000000
	.align		4
        /*0004*/ 	.word	0xffffffff
	.align		4
        /*0008*/ 	.word	index@(_ZN7cutlass13device_kernelINS_4gemm6kernel13GemmUniversalIN4cute5tupleIJiiiiEEENS1_10collective13CollectiveMmaINS1_35MainloopSm100TmaUmmaWarpSpecializedILi7ELi2ELi2ENS5_IJNS4_1CILi1EEESB_SB_EEEEENS5_IJNSA_ILi128EEENSA_ILi256EEENSA_ILi64EEEEEENS_12float_e4m3_tENS5_IJlSB_lEEESI_SJ_NS4_8TiledMMAINS4_8MMA_AtomIJNS4_10MMA_TraitsINS4_19SM100_MMA_F8F6F4_SSEJSI_SI_fSE_SF_NS4_17integral_constantINS4_4UMMA5MajorELSQ_0EEESR_NSO_INSP_7ScaleInELSS_0EEEST_EEEEEENS4_6LayoutISC_NS5_IJNSA_ILi0EEESX_SX_EEEEENS5_IJNS4_10UnderscoreES10_S10_EEEEENS4_13SM90_TMA_LOADENS4_14ComposedLayoutINS4_7SwizzleILi2ELi4ELi3EEENS4_18smem_ptr_flag_bitsILi8EEENSW_INS5_IJNSA_ILi8EEESG_EEENS5_IJSG_SB_EEEEEEEvNS4_8identityES13_S1D_vS1E_EENS_8epilogue10collective18CollectiveEpilogueINS1G_23Sm100TmaWarpSpecializedILi4ELi2ELi64ELb0ELb0EEEJSH_NS5_IJNSW_ISE_SB_EENSW_ISG_SB_EEEEESI_SJ_SI_SJ_NS1G_6fusion15FusionCallbacksIS1K_NS1O_13LinCombEltActINS1G_6thread7SigmoidESI_fSI_fLNS_15FloatRoundStyleE2EEESH_S1N_JEEENS4_5SM1004TMEM4LOAD26SM100_TMEM_LOAD_32dp32b64xES13_S1D_NS4_39AutoVectorizingCopyWithAssumedAlignmentILi128EEENS4_14SM90_TMA_STOREES1D_S21_S21_EEEvvEEEEvNT_6ParamsE)
	.align		4
        /*000c*/ 	.word	index@(__assertfail)
	.align		4
        /*0010*/ 	.word	0x00000000
	.align		4
        /*0014*/ 	.word	0xfffffffe
	.align		4
        /*0018*/ 	.word	0x00000000
	.align		4
        /*001c*/ 	.word	0xfffffffd
	.align		4
        /*0020*/ 	.word	0x00000000
	.align		4
        /*0024*/ 	.word	0xfffffffc


//--------------------- .nv.constant4             --------------------------
	.section	.nv.constant4,"a",@progbits
	.align	8
	.align		8
.nv.constant4:
        /*0000*/ 	.dword	__assertfail
	.align		8
        /*0008*/ 	.dword	__unnamed_1
	.align		8
        /*0010*/ 	.dword	__unnamed_2
	.align		8
        /*0018*/ 	.dword	__unnamed_3
	.align		8
        /*0020*/ 	.dword	_ZN39_INTERNAL_8dbb902d_4_k_cu_3e870807_26944cuda3std3__45__cpo5beginE
	.align		8
        /*0028*/ 	.dword	_ZN39_INTERNAL_8dbb902d_4_k_cu_3e870807_26944cuda3std3__45__cpo3endE
	.align		8
        /*0030*/ 	.dword	_ZN39_INTERNAL_8dbb902d_4_k_cu_3e870807_26944cuda3std3__45__cpo6cbeginE
	.align		8
        /*0038*/ 	.dword	_ZN39_INTERNAL_8dbb902d_4_k_cu_3e870807_26944cuda3std3__45__cpo4cendE
	.align		8
        /*0040*/ 	.dword	_ZN39_INTERNAL_8dbb902d_4_k_cu_3e870807_26944cuda3std3__441_GLOBAL__N__8dbb902d_4_k_cu_3e870807_26946ignoreE
	.align		8
        /*0048*/ 	.dword	_ZN39_INTERNAL_8dbb902d_4_k_cu_3e870807_26944cuda3std3__419piecewise_constructE
	.align		8
        /*0050*/ 	.dword	_ZN39_INTERNAL_8dbb902d_4_k_cu_3e870807_26944cuda3std3__48in_placeE
	.align		8
        /*0058*/ 	.dword	_ZN39_INTERNAL_8dbb902d_4_k_cu_3e870807_26944cuda3std6ranges3__45__cpo4swapE
	.align		8
        /*0060*/ 	.dword	_ZN39_INTERNAL_8dbb902d_4_k_cu_3e870807_26944cuda3std6ranges3__45__cpo9iter_moveE
	.align		8
        /*0068*/ 	.dword	_ZN39_INTERNAL_8dbb902d_4_k_cu_3e870807_26944cute7productE
	.align		8
        /*0070*/ 	.dword	_ZN39_INTERNAL_8dbb902d_4_k_cu_3e870807_26944cute1_E
	.align		8
        /*0078*/ 	.dword	$str$25
	.align		8
        /*0080*/ 	.dword	$str$26
	.align		8
        /*0088*/ 	.dword	$str$27
	.align		8
        /*0090*/ 	.dword	$str$28


//--------------------- .text._ZN7cutlass13device_kernelINS_4gemm6kernel13GemmUniversalIN4cute5tupleIJiiiiEEENS1_10collective13CollectiveMmaINS1_35MainloopSm100TmaUmmaWarpSpecializedILi7ELi2ELi2ENS5_IJNS4_1CILi1EEESB_SB_EEEEENS5_IJNSA_ILi128EEENSA_ILi256EEENSA_ILi64EEEEEENS_12float_e4m3_tENS5_IJlSB_lEEESI_SJ_NS4_8TiledMMAINS4_8MMA_AtomIJNS4_10MMA_TraitsINS4_19SM100_MMA_F8F6F4_SSEJSI_SI_fSE_SF_NS4_17integral_constantINS4_4UMMA5MajorELSQ_0EEESR_NSO_INSP_7ScaleInELSS_0EEEST_EEEEEENS4_6LayoutISC_NS5_IJNSA_ILi0EEESX_SX_EEEEENS5_IJNS4_10UnderscoreES10_S10_EEEEENS4_13SM90_TMA_LOADENS4_14ComposedLayoutINS4_7SwizzleILi2ELi4ELi3EEENS4_18smem_ptr_flag_bitsILi8EEENSW_INS5_IJNSA_ILi8EEESG_EEENS5_IJSG_SB_EEEEEEEvNS4_8identityES13_S1D_vS1E_EENS_8epilogue10collective18CollectiveEpilogueINS1G_23Sm100TmaWarpSpecializedILi4ELi2ELi64ELb0ELb0EEEJSH_NS5_IJNSW_ISE_SB_EENSW_ISG_SB_EEEEESI_SJ_SI_SJ_NS1G_6fusion15FusionCallbacksIS1K_NS1O_13LinCombEltActINS1G_6thread7SigmoidESI_fSI_fLNS_15FloatRoundStyleE2EEESH_S1N_JEEENS4_5SM1004TMEM4LOAD26SM100_TMEM_LOAD_32dp32b64xES13_S1D_NS4_39AutoVectorizingCopyWithAssumedAlignmentILi128EEENS4_14SM90_TMA_STOREES1D_S21_S21_EEEvvEEEEvNT_6ParamsE --------------------------
	.section	.text._ZN7cutlass13device_kernelINS_4gemm6kernel13GemmUniversalIN4cute5tupleIJiiiiEEENS1_10collective13CollectiveMmaINS1_35MainloopSm100TmaUmmaWarpSpecializedILi7ELi2ELi2ENS5_IJNS4_1CILi1EEESB_SB_EEEEENS5_IJNSA_ILi128EEENSA_ILi256EEENSA_ILi64EEEEEENS_12float_e4m3_tENS5_IJlSB_lEEESI_SJ_NS4_8TiledMMAINS4_8MMA_AtomIJNS4_10MMA_TraitsINS4_19SM100_MMA_F8F6F4_SSEJSI_SI_fSE_SF_NS4_17integral_constantINS4_4UMMA5MajorELSQ_0EEESR_NSO_INSP_7ScaleInELSS_0EEEST_EEEEEENS4_6LayoutISC_NS5_IJNSA_ILi0EEESX_SX_EEEEENS5_IJNS4_10UnderscoreES10_S10_EEEEENS4_13SM90_TMA_LOADENS4_14ComposedLayoutINS4_7SwizzleILi2ELi4ELi3EEENS4_18smem_ptr_flag_bitsILi8EEENSW_INS5_IJNSA_ILi8EEESG_EEENS5_IJSG_SB_EEEEEEEvNS4_8identityES13_S1D_vS1E_EENS_8epilogue10collective18CollectiveEpilogueINS1G_23Sm100TmaWarpSpecializedILi4ELi2ELi64ELb0ELb0EEEJSH_NS5_IJNSW_ISE_SB_EENSW_ISG_SB_EEEEESI_SJ_SI_SJ_NS1G_6fusion15FusionCallbacksIS1K_NS1O_13LinCombEltActINS1G_6thread7SigmoidESI_fSI_fLNS_15FloatRoundStyleE2EEESH_S1N_JEEENS4_5SM1004TMEM4LOAD26SM100_TMEM_LOAD_32dp32b64xES13_S1D_NS4_39AutoVectorizingCopyWithAssumedAlignmentILi128EEENS4_14SM90_TMA_STOREES1D_S21_S21_EEEvvEEEEvNT_6ParamsE,"ax",@progbits
	.align	128
.text._ZN7cutlass13device_kernelINS_4gemm6kernel13GemmUniversalIN4cute5tupleIJiiiiEEENS1_10collective13CollectiveMmaINS1_35MainloopSm100TmaUmmaWarpSpecializedILi7ELi2ELi2ENS5_IJNS4_1CILi1EEESB_SB_EEEEENS5_IJNSA_ILi128EEENSA_ILi256EEENSA_ILi64EEEEEENS_12float_e4m3_tENS5_IJlSB_lEEESI_SJ_NS4_8TiledMMAINS4_8MMA_AtomIJNS4_10MMA_TraitsINS4_19SM100_MMA_F8F6F4_SSEJSI_SI_fSE_SF_NS4_17integral_constantINS4_4UMMA5MajorELSQ_0EEESR_NSO_INSP_7ScaleInELSS_0EEEST_EEEEEENS4_6LayoutISC_NS5_IJNSA_ILi0EEESX_SX_EEEEENS5_IJNS4_10UnderscoreES10_S10_EEEEENS4_13SM90_TMA_LOADENS4_14ComposedLayoutINS4_7SwizzleILi2ELi4ELi3EEENS4_18smem_ptr_flag_bitsILi8EEENSW_INS5_IJNSA_ILi8EEESG_EEENS5_IJSG_SB_EEEEEEEvNS4_8identityES13_S1D_vS1E_EENS_8epilogue10collective18CollectiveEpilogueINS1G_23Sm100TmaWarpSpecializedILi4ELi2ELi64ELb0ELb0EEEJSH_NS5_IJNSW_ISE_SB_EENSW_ISG_SB_EEEEESI_SJ_SI_SJ_NS1G_6fusion15FusionCallbacksIS1K_NS1O_13LinCombEltActINS1G_6thread7SigmoidESI_fSI_fLNS_15FloatRoundStyleE2EEESH_S1N_JEEENS4_5SM1004TMEM4LOAD26SM100_TMEM_LOAD_32dp32b64xES13_S1D_NS4_39AutoVectorizingCopyWithAssumedAlignmentILi128EEENS4_14SM90_TMA_STOREES1D_S21_S21_EEEvvEEEEvNT_6ParamsE:
        .type           _ZN7cutlass13device_kernelINS_4gemm6kernel13GemmUniversalIN4cute5tupleIJiiiiEEENS1_10collective13CollectiveMmaINS1_35MainloopSm100TmaUmmaWarpSpecializedILi7ELi2ELi2ENS5_IJNS4_1CILi1EEESB_SB_EEEEENS5_IJNSA_ILi128EEENSA_ILi256EEENSA_ILi64EEEEEENS_12float_e4m3_tENS5_IJlSB_lEEESI_SJ_NS4_8TiledMMAINS4_8MMA_AtomIJNS4_10MMA_TraitsINS4_19SM100_MMA_F8F6F4_SSEJSI_SI_fSE_SF_NS4_17integral_constantINS4_4UMMA5MajorELSQ_0EEESR_NSO_INSP_7ScaleInELSS_0EEEST_EEEEEENS4_6LayoutISC_NS5_IJNSA_ILi0EEESX_SX_EEEEENS5_IJNS4_10UnderscoreES10_S10_EEEEENS4_13SM90_TMA_LOADENS4_14ComposedLayoutINS4_7SwizzleILi2ELi4ELi3EEENS4_18smem_ptr_flag_bitsILi8EEENSW_INS5_IJNSA_ILi8EEESG_EEENS5_IJSG_SB_EEEEEEEvNS4_8identityES13_S1D_vS1E_EENS_8epilogue10collective18CollectiveEpilogueINS1G_23Sm100TmaWarpSpecializedILi4ELi2ELi64ELb0ELb0EEEJSH_NS5_IJNSW_ISE_SB_EENSW_ISG_SB_EEEEESI_SJ_SI_SJ_NS1G_6fusion15FusionCallbacksIS1K_NS1O_13LinCombEltActINS1G_6thread7SigmoidESI_fSI_fLNS_15FloatRoundStyleE2EEESH_S1N_JEEENS4_5SM1004TMEM4LOAD26SM100_TMEM_LOAD_32dp32b64xES13_S1D_NS4_39AutoVectorizingCopyWithAssumedAlignmentILi128EEENS4_14SM90_TMA_STOREES1D_S21_S21_EEEvvEEEEvNT_6ParamsE,@function
        .size           _ZN7cutlass13device_kernelINS_4gemm6kernel13GemmUniversalIN4cute5tupleIJiiiiEEENS1_10collective13CollectiveMmaINS1_35MainloopSm100TmaUmmaWarpSpecializedILi7ELi2ELi2ENS5_IJNS4_1CILi1EEESB_SB_EEEEENS5_IJNSA_ILi128EEENSA_ILi256EEENSA_ILi64EEEEEENS_12float_e4m3_tENS5_IJlSB_lEEESI_SJ_NS4_8TiledMMAINS4_8MMA_AtomIJNS4_10MMA_TraitsINS4_19SM100_MMA_F8F6F4_SSEJSI_SI_fSE_SF_NS4_17integral_constantINS4_4UMMA5MajorELSQ_0EEESR_NSO_INSP_7ScaleInELSS_0EEEST_EEEEEENS4_6LayoutISC_NS5_IJNSA_ILi0EEESX_SX_EEEEENS5_IJNS4_10UnderscoreES10_S10_EEEEENS4_13SM90_TMA_LOADENS4_14ComposedLayoutINS4_7SwizzleILi2ELi4ELi3EEENS4_18smem_ptr_flag_bitsILi8EEENSW_INS5_IJNSA_ILi8EEESG_EEENS5_IJSG_SB_EEEEEEEvNS4_8identityES13_S1D_vS1E_EENS_8epilogue10collective18CollectiveEpilogueINS1G_23Sm100TmaWarpSpecializedILi4ELi2ELi64ELb0ELb0EEEJSH_NS5_IJNSW_ISE_SB_EENSW_ISG_SB_EEEEESI_SJ_SI_SJ_NS1G_6fusion15FusionCallbacksIS1K_NS1O_13LinCombEltActINS1G_6thread7SigmoidESI_fSI_fLNS_15FloatRoundStyleE2EEESH_S1N_JEEENS4_5SM1004TMEM4LOAD26SM100_TMEM_LOAD_32dp32b64xES13_S1D_NS4_39AutoVectorizingCopyWithAssumedAlignmentILi128EEENS4_14SM90_TMA_STOREES1D_S21_S21_EEEvvEEEEvNT_6ParamsE,(.L_x_353 - _ZN7cutlass13device_kernelINS_4gemm6kernel13GemmUniversalIN4cute5tupleIJiiiiEEENS1_10collective13CollectiveMmaINS1_35MainloopSm100TmaUmmaWarpSpecializedILi7ELi2ELi2ENS5_IJNS4_1CILi1EEESB_SB_EEEEENS5_IJNSA_ILi128EEENSA_ILi256EEENSA_ILi64EEEEEENS_12float_e4m3_tENS5_IJlSB_lEEESI_SJ_NS4_8TiledMMAINS4_8MMA_AtomIJNS4_10MMA_TraitsINS4_19SM100_MMA_F8F6F4_SSEJSI_SI_fSE_SF_NS4_17integral_constantINS4_4UMMA5MajorELSQ_0EEESR_NSO_INSP_7ScaleInELSS_0EEEST_EEEEEENS4_6LayoutISC_NS5_IJNSA_ILi0EEESX_SX_EEEEENS5_IJNS4_10UnderscoreES10_S10_EEEEENS4_13SM90_TMA_LOADENS4_14ComposedLayoutINS4_7SwizzleILi2ELi4ELi3EEENS4_18smem_ptr_flag_bitsILi8EEENSW_INS5_IJNSA_ILi8EEESG_EEENS5_IJSG_SB_EEEEEEEvNS4_8identityES13_S1D_vS1E_EENS_8epilogue10collective18CollectiveEpilogueINS1G_23Sm100TmaWarpSpecializedILi4ELi2ELi64ELb0ELb0EEEJSH_NS5_IJNSW_ISE_SB_EENSW_ISG_SB_EEEEESI_SJ_SI_SJ_NS1G_6fusion15FusionCallbacksIS1K_NS1O_13LinCombEltActINS1G_6thread7SigmoidESI_fSI_fLNS_15FloatRoundStyleE2EEESH_S1N_JEEENS4_5SM1004TMEM4LOAD26SM100_TMEM_LOAD_32dp32b64xES13_S1D_NS4_39AutoVectorizingCopyWithAssumedAlignmentILi128EEENS4_14SM90_TMA_STOREES1D_S21_S21_EEEvvEEEEvNT_6ParamsE)
        .other          _ZN7cutlass13device_kernelINS_4gemm6kernel13GemmUniversalIN4cute5tupleIJiiiiEEENS1_10collective13CollectiveMmaINS1_35MainloopSm100TmaUmmaWarpSpecializedILi7ELi2ELi2ENS5_IJNS4_1CILi1EEESB_SB_EEEEENS5_IJNSA_ILi128EEENSA_ILi256EEENSA_ILi64EEEEEENS_12float_e4m3_tENS5_IJlSB_lEEESI_SJ_NS4_8TiledMMAINS4_8MMA_AtomIJNS4_10MMA_TraitsINS4_19SM100_MMA_F8F6F4_SSEJSI_SI_fSE_SF_NS4_17integral_constantINS4_4UMMA5MajorELSQ_0EEESR_NSO_INSP_7ScaleInELSS_0EEEST_EEEEEENS4_6LayoutISC_NS5_IJNSA_ILi0EEESX_SX_EEEEENS5_IJNS4_10UnderscoreES10_S10_EEEEENS4_13SM90_TMA_LOADENS4_14ComposedLayoutINS4_7SwizzleILi2ELi4ELi3EEENS4_18smem_ptr_flag_bitsILi8EEENSW_INS5_IJNSA_ILi8EEESG_EEENS5_IJSG_SB_EEEEEEEvNS4_8identityES13_S1D_vS1E_EENS_8epilogue10collective18CollectiveEpilogueINS1G_23Sm100TmaWarpSpecializedILi4ELi2ELi64ELb0ELb0EEEJSH_NS5_IJNSW_ISE_SB_EENSW_ISG_SB_EEEEESI_SJ_SI_SJ_NS1G_6fusion15FusionCallbacksIS1K_NS1O_13LinCombEltActINS1G_6thread7SigmoidESI_fSI_fLNS_15FloatRoundStyleE2EEESH_S1N_JEEENS4_5SM1004TMEM4LOAD26SM100_TMEM_LOAD_32dp32b64xES13_S1D_NS4_39AutoVectorizingCopyWithAssumedAlignmentILi128EEENS4_14SM90_TMA_STOREES1D_S21_S21_EEEvvEEEEvNT_6ParamsE,@"STO_CUDA_ENTRY STV_DEFAULT"
_ZN7cutlass13device_kernelINS_4gemm6kernel13GemmUniversalIN4cute5tupleIJiiiiEEENS1_10collective13CollectiveMmaINS1_35MainloopSm100TmaUmmaWarpSpecializedILi7ELi2ELi2ENS5_IJNS4_1CILi1EEESB_SB_EEEEENS5_IJNSA_ILi128EEENSA_ILi256EEENSA_ILi64EEEEEENS_12float_e4m3_tENS5_IJlSB_lEEESI_SJ_NS4_8TiledMMAINS4_8MMA_AtomIJNS4_10MMA_TraitsINS4_19SM100_MMA_F8F6F4_SSEJSI_SI_fSE_SF_NS4_17integral_constantINS4_4UMMA5MajorELSQ_0EEESR_NSO_INSP_7ScaleInELSS_0EEEST_EEEEEENS4_6LayoutISC_NS5_IJNSA_ILi0EEESX_SX_EEEEENS5_IJNS4_10UnderscoreES10_S10_EEEEENS4_13SM90_TMA_LOADENS4_14ComposedLayoutINS4_7SwizzleILi2ELi4ELi3EEENS4_18smem_ptr_flag_bitsILi8EEENSW_INS5_IJNSA_ILi8EEESG_EEENS5_IJSG_SB_EEEEEEEvNS4_8identityES13_S1D_vS1E_EENS_8epilogue10collective18CollectiveEpilogueINS1G_23Sm100TmaWarpSpecializedILi4ELi2ELi64ELb0ELb0EEEJSH_NS5_IJNSW_ISE_SB_EENSW_ISG_SB_EEEEESI_SJ_SI_SJ_NS1G_6fusion15FusionCallbacksIS1K_NS1O_13LinCombEltActINS1G_6thread7SigmoidESI_fSI_fLNS_15FloatRoundStyleE2EEESH_S1N_JEEENS4_5SM1004TMEM4LOAD26SM100_TMEM_LOAD_32dp32b64xES13_S1D_NS4_39AutoVectorizingCopyWithAssumedAlignmentILi128EEENS4_14SM90_TMA_STOREES1D_S21_S21_EEEvvEEEEvNT_6ParamsE:
[----:B------:R-:W1:Y:S01]  /*0000*/  LDC R1, c[0x0][0x37c] ;  /* 0x0000df00ff017b82 */ /* 0x000e620000000800 */
[----:B------:R-:W2:Y:S01]  /*0010*/  S2R R200, SR_TID.X ;  /* 0x0000000000c87919 */ /* 0x000ea20000002100 */
[----:B------:R-:W3:Y:S01]  /*0020*/  LDCU.64 UR6, c[0x0][0x890] ;  /* 0x00011200ff0677ac */ /* 0x000ee20008000a00 */
[----:B------:R-:W-:Y:S02]  /*0030*/  PRMT R182, RZ, 0x7610, R182 ;  /* 0x00007610ffb67816 */ /* 0x000fe400000000b6 */
[----:B------:R-:W-:Y:S01]  /*0040*/  ELECT P5, URZ, PT ;  /* 0x0000000000ff782f */ /* 0x000fe200038a0000 */
[----:B------:R-:W4:Y:S01]  /*0050*/  LDCU.64 UR38, c[0x0][0x358] ;  /* 0x00006b00ff2677ac */ /* 0x000f220008000a00 */
[----:B---3--:R-:W-:-:S04]  /*0060*/  UISETP.NE.U32.AND UP2, UPT, UR6, URZ, UPT ;  /* 0x000000ff0600728c */ /* 0x008fc8000bf45070 */
[----:B------:R-:W-:Y:S01]  /*0070*/  UISETP.NE.AND.EX UP2, UPT, UR7, URZ, UPT, UP2 ;  /* 0x000000ff0700728c */ /* 0x000fe2000bf45320 */
[----:B--2---:R-:W-:-:S05]  /*0080*/  SHF.R.U32.HI R204, RZ, 0x5, R200 ;  /* 0x00000005ffcc7819 */ /* 0x004fca00000116c8 */
[----:B------:R-:W2:Y:S02]  /*0090*/  SHFL.IDX PT, R0, R204, RZ, 0x1f ;  /* 0x00001fffcc007589 */ /* 0x000ea400000e0000 */
[----:B--2---:R-:W-:Y:S01]  /*00a0*/  R2UR UR8, R0 ;  /* 0x00000000000872ca */ /* 0x004fe200000e0000 */
[----:B-1--4-:R-:W-:Y:S05]  /*00b0*/  BRA.U UP2, `(.L_x_0) ;  /* 0x00000001022c7547 */ /* 0x012fea000b800000 */
[----:B------:R-:W1:Y:S02]  /*00c0*/  LDCU.64 UR4, c[0x0][0x888] ;  /* 0x00011100ff0477ac */ /* 0x000e640008000a00 */
[----:B-1----:R-:W-:-:S04]  /*00d0*/  UISETP.NE.U32.AND UP0, UPT, UR4, URZ, UPT ;  /* 0x000000ff0400728c */ /* 0x002fc8000bf05070 */
[----:B------:R-:W-:-:S09]  /*00e0*/  UISETP.NE.AND.EX UP0, UPT, UR5, URZ, UPT, UP0 ;  /* 0x000000ff0500728c */ /* 0x000fd2000bf05300 */
[----:B------:R-:W-:Y:S05]  /*00f0*/  BRA.U !UP0, `(.L_x_1) ;  /* 0x0000000108107547 */ /* 0x000fea000b800000 */
[----:B------:R-:W1:Y:S02]  /*0100*/  LDC.64 R2, c[0x0][0x888] ;  /* 0x00022200ff027b82 */ /* 0x000e640000000a00 */
[----:B-1----:R1:W5:Y:S01]  /*0110*/  LDG.E R127, desc[UR38][R2.64] ;  /* 0x00000026027f7981 */ /* 0x002362000c1e1900 */
[----:B------:R-:W-:Y:S01]  /*0120*/  HFMA2 R182, -RZ, RZ, 0, 5.9604644775390625e-08 ;  /* 0x00000001ffb67431 */ /* 0x000fe200000001ff */
[----:B------:R-:W-:Y:S05]  /*0130*/  BRA `(.L_x_0) ;  /* 0x00000000000c7947 */ /* 0x000fea0003800000 */
.L_x_1:
[----:B------:R-:W1:Y:S01]  /*0140*/  LDCU UR4, c[0x0][0x880] ;  /* 0x00011000ff0477ac */ /* 0x000e620008000800 */
[----:B------:R-:W-:Y:S01]  /*0150*/  HFMA2 R182, -RZ, RZ, 0, 5.9604644775390625e-08 ;  /* 0x00000001ffb67431 */ /* 0x000fe200000001ff */
[----:B-1----:R-:W-:-:S07]  /*0160*/  MOV R127, UR4 ;  /* 0x00000004007f7c02 */ /* 0x002fce0008000f00 */
.L_x_0:
[----:B------:R-:W2:Y:S02]  /*0170*/  LDCU.64 UR4, c[0x0][0x8b0] ;  /* 0x00011600ff0477ac */ /* 0x000ea40008000a00 */
[----:B--2---:R-:W-:-:S04]  /*0180*/  UISETP.NE.U32.AND UP0, UPT, UR4, URZ, UPT ;  /* 0x000000ff0400728c */ /* 0x004fc8000bf05070 */
[----:B------:R-:W-:-:S09]  /*0190*/  UISETP.NE.AND.EX UP0, UPT, UR5, URZ, UPT, UP0 ;  /* 0x000000ff0500728c */ /* 0x000fd2000bf05300 */
[----:B------:R-:W-:Y:S05]  /*01a0*/  BRA.U UP0, `(.L_x_2) ;  /* 0x0000000100247547 */ /* 0x000fea000b800000 */
[----:B------:R-:W2:Y:S02]  /*01b0*/  LDCU.64 UR4, c[0x0][0x8a8] ;  /* 0x00011500ff0477ac */ /* 0x000ea40008000a00 */
[----:B--2---:R-:W-:-:S04]  /*01c0*/  UISETP.NE.U32.AND UP0, UPT, UR4, URZ, UPT ;  /* 0x000000ff0400728c */ /* 0x004fc8000bf05070 */
[----:B------:R-:W-:-:S09]  /*01d0*/  UISETP.NE.AND.EX UP0, UPT, UR5, URZ, UPT, UP0 ;  /* 0x000000ff0500728c */ /* 0x000fd2000bf05300 */
[----:B------:R-:W-:Y:S05]  /*01e0*/  BRA.U !UP0, `(.L_x_3) ;  /* 0x00000001080c7547 */ /* 0x000fea000b800000 */
[----:B-1----:R-:W1:Y:S02]  /*01f0*/  LDC.64 R2, c[0x0][0x8a8] ;  /* 0x00022a00ff027b82 */ /* 0x002e640000000a00 */
[----:B-1----:R2:W5:Y:S01]  /*0200*/  LDG.E R75, desc[UR38][R2.64] ;  /* 0x00000026024b7981 */ /* 0x002562000c1e1900 */
[----:B------:R-:W-:Y:S05]  /*0210*/  BRA `(.L_x_2) ;  /* 0x0000000000087947 */ /* 0x000fea0003800000 */
.L_x_3:
[----:B------:R-:W2:Y:S02]  /*0220*/  LDCU UR4, c[0x0][0x8a0] ;  /* 0x00011400ff0477ac */ /* 0x000ea40008000800 */
[----:B--2---:R-:W-:Y:S02]  /*0230*/  MOV R75, UR4 ;  /* 0x00000004004b7c02 */ /* 0x004fe40008000f00 */
.L_x_2:
[----:B------:R-:W-:Y:S01]  /*0240*/  IMAD.U32 R0, RZ, RZ, UR8 ;  /* 0x00000008ff007e24 */ /* 0x000fe2000f8e00ff */
[----:B------:R-:W-:Y:S04]  /*0250*/  BSSY.RECONVERGENT B0, `(.L_x_4) ;  /* 0x000000c000007945 */ /* 0x000fe80003800200 */
[C---:B------:R-:W-:Y:S02]  /*0260*/  ISETP.NE.OR P1, PT, R0.reuse, 0x1, !P5 ;  /* 0x000000010000780c */ /* 0x040fe40006f25670 */
[----:B------:R-:W-:-:S11]  /*0270*/  ISETP.NE.OR P0, PT, R0, 0x3, !P5 ;  /* 0x000000030000780c */ /* 0x000fd60006f05670 */
[----:B------:R-:W-:Y:S05]  /*0280*/  @P1 BRA `(.L_x_5) ;  /* 0x0000000000201947 */ /* 0x000fea0003800000 */
[----:B------:R-:W3:Y:S02]  /*0290*/  LDCU.64 UR4, c[0x0][0x348] ;  /* 0x00006900ff0477ac */ /* 0x000ee40008000a00 */
[----:B---3--:R-:W-:Y:S02]  /*02a0*/  UIADD3 UR10, UP1, UPT, UR4, 0x80, URZ ;  /* 0x00000080040a7890 */ /* 0x008fe4000ff3e0ff */
[----:B------:R-:W-:Y:S02]  /*02b0*/  UIADD3 UR4, UP0, UPT, UR4, 0x180, URZ ;  /* 0x0000018004047890 */ /* 0x000fe4000ff1e0ff */
[----:B------:R-:W-:Y:S02]  /*02c0*/  UIADD3.X UR11, UPT, UPT, URZ, UR5, URZ, UP1, !UPT ;  /* 0x00000005ff0b7290 */ /* 0x000fe40008ffe4ff */
[----:B------:R-:W-:-:S07]  /*02d0*/  UIADD3.X UR5, UPT, UPT, URZ, UR5, URZ, UP0, !UPT ;  /* 0x00000005ff057290 */ /* 0x000fce00087fe4ff */
[----:B------:R3:W-:Y:S02]  /*02e0*/  UTMACCTL.PF [UR10] ;  /* 0x000000000a0079b9 */ /* 0x0007e40008040000 */
[----:B------:R3:W-:Y:S02]  /*02f0*/  UTMACCTL.PF [UR4] ;  /* 0x00000000040079b9 */ /* 0x0007e40008040000 */
[----:B---3--:R-:W-:Y:S01]  /*0300*/  NOP ;  /* 0x0000000000007918 */ /* 0x008fe20000000000 */
.L_x_5:
[----:B------:R-:W-:Y:S05]  /*0310*/  BSYNC.RECONVERGENT B0 ;  /* 0x0000000000007941 */ /* 0x000fea0003800200 */
.L_x_4:
[----:B------:R-:W-:Y:S04]  /*0320*/  BSSY.RECONVERGENT B0, `(.L_x_6) ;  /* 0x000000a000007945 */ /* 0x000fe80003800200 */
        /* <DEDUP_REMOVED lines=9> */
.L_x_7:
[----:B------:R-:W-:Y:S05]  /*03c0*/  BSYNC.RECONVERGENT B0 ;  /* 0x0000000000007941 */ /* 0x000fea0003800200 */
.L_x_6:
[----:B------:R-:W3:Y:S01]  /*03d0*/  LDCU.64 UR4, c[0x0][0x888] ;  /* 0x00011100ff0477ac */ /* 0x000ee20008000a00 */
[----:B------:R-:W-:Y:S02]  /*03e0*/  UISETP.EQ.U32.AND UP0, UPT, UR6, URZ, UPT ;  /* 0x000000ff0600728c */ /* 0x000fe4000bf02070 */
[----:B------:R-:W-:Y:S02]  /*03f0*/  UPLOP3.LUT UP3, UPT, UPT, UPT, UPT, 0x40, 0x4 ;  /* 0x000000000004789c */ /* 0x000fe40003f6e870 */
[----:B---3--:R-:W-:-:S04]  /*0400*/  UISETP.NE.U32.AND UP1, UPT, UR4, URZ, UPT ;  /* 0x000000ff0400728c */ /* 0x008fc8000bf25070 */
[----:B------:R-:W-:-:S04]  /*0410*/  UISETP.NE.AND.EX UP1, UPT, UR5, URZ, UPT, UP1 ;  /* 0x000000ff0500728c */ /* 0x000fc8000bf25310 */
[----:B------:R-:W-:-:S04]  /*0420*/  UISETP.EQ.OR.EX UP4, UPT, UR7, URZ, !UP1, UP0 ;  /* 0x000000ff0700728c */ /* 0x000fc8000cf82700 */
[----:B------:R-:W-:-:S05]  /*0430*/  UP2UR UR44, UPR, URZ, 0x10 ;  /* 0x00000010ff2c7883 */ /* 0x000fca0008000000 */
[----:B------:R-:W-:Y:S07]  /*0440*/  BRA.U !UP4, `(.L_x_8) ;  /* 0x000000010c147547 */ /* 0x000fee000b800000 */
[----:B------:R-:W-:Y:S01]  /*0450*/  PLOP3.LUT P1, PT, PT, PT, UP2, 0x80, 0x8 ;  /* 0x000000000008781c */ /* 0x000fe20003f2f028 */
[----:B------:R-:W-:-:S12]  /*0460*/  UPLOP3.LUT UP3, UPT, UPT, UPT, UP1, 0x40, 0x4 ;  /* 0x000000000004789c */ /* 0x000fd80003f6e810 */
[----:B-----5:R-:W-:-:S13]  /*0470*/  @!P1 FSETP.EQ.AND P0, PT, R127, RZ, PT ;  /* 0x000000ff7f00920b */ /* 0x020fda0003f02000 */
[----:B------:R-:W-:Y:S01]  /*0480*/  @!P1 VOTEU.ANY UP0, P0 ;  /* 0x0000000000ff9886 */ /* 0x000fe20000000100 */
[----:B------:R-:W-:-:S11]  /*0490*/  @!UP2 UPLOP3.LUT UP3, UPT, UPT, UPT, UP0, 0x80, 0x8 ;  /* 0x000000000008a89c */ /* 0x000fd60003f6f000 */
.L_x_8:
[----:B-12---:R-:W1:Y:S01]  /*04a0*/  SHFL.IDX PT, R2, R204, RZ, 0x1f ;  /* 0x00001fffcc027589 */ /* 0x006e6200000e0000 */
[----:B------:R-:W-:-:S04]  /*04b0*/  UISETP.NE.AND UP0, UPT, UR8, 0x2, UPT ;  /* 0x000000020800788c */ /* 0x000fc8000bf05270 */
[----:B------:R-:W-:Y:S01]  /*04c0*/  USEL UR6, URZ, 0x1, UP0 ;  /* 0x00000001ff067887 */ /* 0x000fe20008000000 */
[----:B-1----:R-:W-:-:S13]  /*04d0*/  ISETP.NE.AND P0, PT, R2, RZ, PT ;  /* 0x000000ff0200720c */ /* 0x002fda0003f05270 */
[----:B------:R-:W-:Y:S05]  /*04e0*/  @P0 BRA `(.L_x_9) ;  /* 0x0000000000600947 */ /* 0x000fea0003800000 */
[----:B------:R-:W1:Y:S01]  /*04f0*/  S2UR UR5, SR_CgaCtaId ;  /* 0x00000000000579c3 */ /* 0x000e620000008800 */
[----:B------:R-:W-:Y:S01]  /*0500*/  UMOV UR7, 0x400 ;  /* 0x0000040000077882 */ /* 0x000fe20000000000 */
[----:B------:R-:W-:Y:S01]  /*0510*/  UMOV UR4, 0x1 ;  /* 0x0000000100047882 */ /* 0x000fe20000000000 */
[----:B------:R-:W-:Y:S01]  /*0520*/  ELECT P0, URZ, PT ;  /* 0x0000000000ff782f */ /* 0x000fe20003800000 */
[----:B------:R-:W-:-:S04]  /*0530*/  UIADD3 UR10, UPT, UPT, -UR4, 0x100000, URZ ;  /* 0x00100000040a7890 */ /* 0x000fc8000fffe1ff */
[----:B------:R-:W-:Y:S02]  /*0540*/  USHF.L.U32 UR11, UR10, 0xb, URZ ;  /* 0x0000000b0a0b7899 */ /* 0x000fe400080006ff */
[----:B------:R-:W-:Y:S02]  /*0550*/  USHF.L.U32 UR10, UR10, 0x1, URZ ;  /* 0x000000010a0a7899 */ /* 0x000fe400080006ff */
[----:B-1----:R-:W-:Y:S01]  /*0560*/  ULEA UR5, UR5, UR7, 0x18 ;  /* 0x0000000705057291 */ /* 0x002fe2000f8ec0ff */
[----:B------:R-:W1:Y:S11]  /*0570*/  FENCE.VIEW.ASYNC.S ;  /* 0x00000000000073c6 */ /* 0x000e760000000000 */
[----:B-1----:R1:W2:Y:S01]  /*0580*/  SYNCS.EXCH.64 URZ, [UR5], UR10 ;  /* 0x0000000a05ff75b2 */ /* 0x0022a20008000100 */
[----:B------:R1:W3:Y:S01]  /*0590*/  SYNCS.EXCH.64 URZ, [UR5+0x38], UR10 ;  /* 0x0000380a05ff75b2 */ /* 0x0002e20008000100 */
[----:B------:R1:W4:Y:S01]  /*05a0*/  SYNCS.EXCH.64 URZ, [UR5+0x8], UR10 ;  /* 0x0000080a05ff75b2 */ /* 0x0003220008000100 */
[----:B------:R1:W1:Y:S01]  /*05b0*/  SYNCS.EXCH.64 URZ, [UR5+0x40], UR10 ;  /* 0x0000400a05ff75b2 */ /* 0x0002620008000100 */
        /* <DEDUP_REMOVED lines=10> */
[----:B------:R-:W-:Y:S01]  /*0660*/  NOP ;  /* 0x0000000000007918 */ /* 0x000fe20000000000 */
.L_x_9:
[----:B------:R-:W2:Y:S01]  /*0670*/  SHFL.IDX PT, R2, R204, RZ, 0x1f ;  /* 0x00001fffcc027589 */ /* 0x000ea200000e0000 */
[----:B------:R-:W-:Y:S01]  /*0680*/  NOP ;  /* 0x0000000000007918 */ /* 0x000fe20000000000 */
[----:B--2---:R-:W-:-:S13]  /*0690*/  ISETP.NE.AND P0, PT, R2, 0x1, PT ;  /* 0x000000010200780c */ /* 0x004fda0003f05270 */
[----:B------:R-:W-:Y:S05]  /*06a0*/  @P0 BRA `(.L_x_10) ;  /* 0x0000000000580947 */ /* 0x000fea0003800000 */
[----:B------:R-:W2:Y:S01]  /*06b0*/  S2UR UR7, SR_CgaCtaId ;  /* 0x00000000000779c3 */ /* 0x000ea20000008800 */
[----:B------:R-:W-:Y:S01]  /*06c0*/  UMOV UR9, 0x400 ;  /* 0x0000040000097882 */ /* 0x000fe20000000000 */
[----:B-1----:R-:W-:Y:S01]  /*06d0*/  UMOV UR5, 0x20 ;  /* 0x0000002000057882 */ /* 0x002fe20000000000 */
[----:B------:R-:W-:Y:S01]  /*06e0*/  UMOV UR4, 0x80 ;  /* 0x0000008000047882 */ /* 0x000fe20000000000 */
[----:B------:R-:W-:-:S04]  /*06f0*/  UIADD3 UR10, UPT, UPT, -UR5, 0x100000, URZ ;  /* 0x00100000050a7890 */ /* 0x000fc8000fffe1ff */
[----:B------:R-:W-:Y:S02]  /*0700*/  USHF.L.U32 UR11, UR10, 0xb, URZ ;  /* 0x0000000b0a0b7899 */ /* 0x000fe400080006ff */
[----:B------:R-:W-:Y:S02]  /*0710*/  USHF.L.U32 UR10, UR10, 0x1, URZ ;  /* 0x000000010a0a7899 */ /* 0x000fe400080006ff */
[----:B------:R-:W-:-:S04]  /*0720*/  UIADD3 UR4, UPT, UPT, -UR4, 0x100000, URZ ;  /* 0x0010000004047890 */ /* 0x000fc8000fffe1ff */
[----:B------:R-:W-:Y:S02]  /*0730*/  USHF.L.U32 UR5, UR4, 0xb, URZ ;  /* 0x0000000b04057899 */ /* 0x000fe400080006ff */
[----:B------:R-:W-:Y:S01]  /*0740*/  USHF.L.U32 UR4, UR4, 0x1, URZ ;  /* 0x0000000104047899 */ /* 0x000fe200080006ff */
[----:B------:R-:W-:Y:S01]  /*0750*/  ELECT P0, URZ, PT ;  /* 0x0000000000ff782f */ /* 0x000fe20003800000 */
[----:B--2---:R-:W-:Y:S01]  /*0760*/  ULEA UR7, UR7, UR9, 0x18 ;  /* 0x0000000907077291 */ /* 0x004fe2000f8ec0ff */
[----:B------:R-:W1:Y:S11]  /*0770*/  FENCE.VIEW.ASYNC.S ;  /* 0x00000000000073c6 */ /* 0x000e760000000000 */
[----:B-1----:R2:W1:Y:S01]  /*0780*/  SYNCS.EXCH.64 URZ, [UR7+0x70], UR10 ;  /* 0x0000700a07ff75b2 */ /* 0x0024620008000100 */
[----:B------:R2:W1:Y:S01]  /*0790*/  SYNCS.EXCH.64 URZ, [UR7+0x90], UR4 ;  /* 0x0000900407ff75b2 */ /* 0x0004620008000100 */
[----:B------:R2:W1:Y:S01]  /*07a0*/  SYNCS.EXCH.64 URZ, [UR7+0x78], UR10 ;  /* 0x0000780a07ff75b2 */ /* 0x0004620008000100 */
[----:B------:R2:W1:Y:S01]  /*07b0*/  SYNCS.EXCH.64 URZ, [UR7+0x98], UR4 ;  /* 0x0000980407ff75b2 */ /* 0x0004620008000100 */
[----:B------:R2:W1:Y:S01]  /*07c0*/  SYNCS.EXCH.64 URZ, [UR7+0x80], UR10 ;  /* 0x0000800a07ff75b2 */ /* 0x0004620008000100 */
[----:B------:R2:W1:Y:S01]  /*07d0*/  SYNCS.EXCH.64 URZ, [UR7+0xa0], UR4 ;  /* 0x0000a00407ff75b2 */ /* 0x0004620008000100 */
[----:B------:R2:W1:Y:S01]  /*07e0*/  SYNCS.EXCH.64 URZ, [UR7+0x88], UR10 ;  /* 0x0000880a07ff75b2 */ /* 0x0004620008000100 */
[----:B------:R2:W1:Y:S02]  /*07f0*/  SYNCS.EXCH.64 URZ, [UR7+0xa8], UR4 ;  /* 0x0000a80407ff75b2 */ /* 0x0004640008000100 */
[----:B--2---:R-:W-:Y:S01]  /*0800*/  NOP ;  /* 0x0000000000007918 */ /* 0x004fe20000000000 */
.L_x_10:
[----:B------:R-:W2:Y:S01]  /*0810*/  SHFL.IDX PT, R2, R204, RZ, 0x1f ;  /* 0x00001fffcc027589 */ /* 0x000ea200000e0000 */
[----:B------:R-:W-:Y:S01]  /*0820*/  NOP ;  /* 0x0000000000007918 */ /* 0x000fe20000000000 */
[----:B--2---:R-:W-:-:S13]  /*0830*/  ISETP.NE.AND P0, PT, R2, 0x3, PT ;  /* 0x000000030200780c */ /* 0x004fda0003f05270 */
[----:B------:R-:W-:Y:S05]  /*0840*/  @P0 BRA `(.L_x_11) ;  /* 0x0000000000300947 */ /* 0x000fea0003800000 */
[----:B-1----:R-:W1:Y:S01]  /*0850*/  S2UR UR5, SR_CgaCtaId ;  /* 0x00000000000579c3 */ /* 0x002e620000008800 */
        /* <DEDUP_REMOVED lines=8> */
[----:B-1----:R2:W1:Y:S01]  /*08e0*/  SYNCS.EXCH.64 URZ, [UR5+0xb0], UR10 ;  /* 0x0000b00a05ff75b2 */ /* 0x0024620008000100 */
[----:B------:R2:W1:Y:S02]  /*08f0*/  SYNCS.EXCH.64 URZ, [UR5+0xb8], UR10 ;  /* 0x0000b80a05ff75b2 */ /* 0x0004640008000100 */
[----:B--2---:R-:W-:Y:S01]  /*0900*/  NOP ;  /* 0x0000000000007918 */ /* 0x004fe20000000000 */
.L_x_11:
[----:B------:R-:W2:Y:S01]  /*0910*/  SHFL.IDX PT, R2, R204, RZ, 0x1f ;  /* 0x00001fffcc027589 */ /* 0x000ea200000e0000 */
[----:B------:R-:W-:Y:S01]  /*0920*/  NOP ;  /* 0x0000000000007918 */ /* 0x000fe20000000000 */
[----:B--2---:R-:W-:-:S13]  /*0930*/  ISETP.NE.AND P0, PT, R2, 0x4, PT ;  /* 0x000000040200780c */ /* 0x004fda0003f05270 */
[----:B------:R-:W-:Y:S05]  /*0940*/  @P0 BRA `(.L_x_12) ;  /* 0x00000000004c0947 */ /* 0x000fea0003800000 */
[----:B-1----:R-:W1:Y:S01]  /*0950*/  S2UR UR5, SR_CgaCtaId ;  /* 0x00000000000579c3 */ /* 0x002e620000008800 */
[----:B------:R-:W-:Y:S01]  /*0960*/  UMOV UR9, 0xe0 ;  /* 0x000000e000097882 */ /* 0x000fe20000000000 */
[----:B------:R-:W-:Y:S01]  /*0970*/  UMOV UR7, 0x400 ;  /* 0x0000040000077882 */ /* 0x000fe20000000000 */
[----:B------:R-:W-:Y:S01]  /*0980*/  USEL UR9, UR9, 0x100, UP3 ;  /* 0x0000010009097887 */ /* 0x000fe20009800000 */
[----:B------:R-:W-:Y:S01]  /*0990*/  UMOV UR4, 0x1 ;  /* 0x0000000100047882 */ /* 0x000fe20000000000 */
[----:B------:R-:W-:Y:S01]  /*09a0*/  ELECT P0, URZ, PT ;  /* 0x0000000000ff782f */ /* 0x000fe20003800000 */
[----:B------:R-:W-:-:S04]  /*09b0*/  UIADD3 UR10, UPT, UPT, -UR4, 0x100000, URZ ;  /* 0x00100000040a7890 */ /* 0x000fc8000fffe1ff */
[----:B------:R-:W-:Y:S02]  /*09c0*/  USHF.L.U32 UR11, UR10, 0xb, URZ ;  /* 0x0000000b0a0b7899 */ /* 0x000fe400080006ff */
[----:B------:R-:W-:Y:S02]  /*09d0*/  USHF.L.U32 UR10, UR10, 0x1, URZ ;  /* 0x000000010a0a7899 */ /* 0x000fe400080006ff */
[----:B------:R-:W-:-:S04]  /*09e0*/  UIADD3 UR12, UPT, UPT, -UR9, 0x100000, URZ ;  /* 0x00100000090c7890 */ /* 0x000fc8000fffe1ff */
[----:B------:R-:W-:Y:S02]  /*09f0*/  USHF.L.U32 UR13, UR12, 0xb, URZ ;  /* 0x0000000b0c0d7899 */ /* 0x000fe400080006ff */
[----:B------:R-:W-:Y:S02]  /*0a00*/  USHF.L.U32 UR12, UR12, 0x1, URZ ;  /* 0x000000010c0c7899 */ /* 0x000fe400080006ff */
[----:B-1----:R-:W-:Y:S01]  /*0a10*/  ULEA UR5, UR5, UR7, 0x18 ;  /* 0x0000000705057291 */ /* 0x002fe2000f8ec0ff */
[----:B------:R-:W1:Y:S11]  /*0a20*/  FENCE.VIEW.ASYNC.S ;  /* 0x00000000000073c6 */ /* 0x000e760000000000 */
[----:B-1----:R2:W1:Y:S01]  /*0a30*/  SYNCS.EXCH.64 URZ, [UR5+0xc0], UR10 ;  /* 0x0000c00a05ff75b2 */ /* 0x0024620008000100 */
[----:B------:R2:W1:Y:S01]  /*0a40*/  SYNCS.EXCH.64 URZ, [UR5+0xd0], UR12 ;  /* 0x0000d00c05ff75b2 */ /* 0x0004620008000100 */
[----:B------:R2:W1:Y:S01]  /*0a50*/  SYNCS.EXCH.64 URZ, [UR5+0xc8], UR10 ;  /* 0x0000c80a05ff75b2 */ /* 0x0004620008000100 */
[----:B------:R2:W1:Y:S02]  /*0a60*/  SYNCS.EXCH.64 URZ, [UR5+0xd8], UR12 ;  /* 0x0000d80c05ff75b2 */ /* 0x0004640008000100 */
[----:B--2---:R-:W-:Y:S01]  /*0a70*/  NOP ;  /* 0x0000000000007918 */ /* 0x004fe20000000000 */
.L_x_12:
        /* <DEDUP_REMOVED lines=20> */
[----:B------:R2:W1:Y:S02]  /*0bc0*/  SYNCS.EXCH.64 URZ, [UR7+0xf8], UR4 ;  /* 0x0000f80407ff75b2 */ /* 0x0004640008000100 */
[----:B--2---:R-:W-:Y:S01]  /*0bd0*/  NOP ;  /* 0x0000000000007918 */ /* 0x004fe20000000000 */
.L_x_13:
        /* <DEDUP_REMOVED lines=18> */
.L_x_14:
[----:B-1----:R-:W1:Y:S01]  /*0d00*/  S2UR UR5, SR_CTAID.X ;  /* 0x00000000000579c3 */ /* 0x002e620000002500 */
[----:B------:R-:W-:-:S05]  /*0d10*/  CS2R.32 R181, SR_CgaSize ;  /* 0x0000000000b57805 */ /* 0x000fca0000008a00 */
[----:B------:R-:W-:-:S05]  /*0d20*/  IMAD R181, R181, -0xa0, RZ ;  /* 0xffffff60b5b57824 */ /* 0x000fca00078e02ff */
[----:B------:R-:W-:-:S14]  /*0d30*/  R2UR UR9, R181 ;  /* 0x00000000b50972ca */ /* 0x000fdc00000e0000 */
[----:B------:R-:W2:Y:S01]  /*0d40*/  LDCU UR9, c[0x0][UR9+0x2b0] ;  /* 0x00005600090977ac */ /* 0x000ea20008000800 */
[----:B------:R-:W-:Y:S01]  /*0d50*/  NOP ;  /* 0x0000000000007918 */ /* 0x000fe20000000000 */
[----:B------:R-:W-:-:S05]  /*0d60*/  CS2R.32 R181, SR_CgaSize ;  /* 0x0000000000b57805 */ /* 0x000fca0000008a00 */
[----:B------:R-:W-:-:S05]  /*0d70*/  IMAD R181, R181, -0xa0, RZ ;  /* 0xffffff60b5b57824 */ /* 0x000fca00078e02ff */
[----:B------:R-:W-:-:S14]  /*0d80*/  R2UR UR7, R181 ;  /* 0x00000000b50772ca */ /* 0x000fdc00000e0000 */
[----:B------:R-:W3:Y:S01]  /*0d90*/  LDCU UR7, c[0x0][UR7+0x2b4] ;  /* 0x00005680070777ac */ /* 0x000ee20008000800 */
[----:B------:R-:W4:Y:S08]  /*0da0*/  S2UR UR4, SR_CTAID.Y ;  /* 0x00000000000479c3 */ /* 0x000f300000002600 */
[----:B------:R-:W3:Y:S01]  /*0db0*/  LDC R9, c[0x0][0xb24] ;  /* 0x0002c900ff097b82 */ /* 0x000ee20000000800 */
[----:B-1----:R-:W-:-:S02]  /*0dc0*/  I2FP.F32.U32 R5, UR5 ;  /* 0x0000000500057c45 */ /* 0x002fc40008201000 */
[----:B------:R-:W-:-:S05]  /*0dd0*/  CS2R.32 R3, SR_CgaSize ;  /* 0x0000000000037805 */ /* 0x000fca0000008a00 */
[----:B------:R-:W-:-:S06]  /*0de0*/  IMAD R3, R3, -0xa0, RZ ;  /* 0xffffff6003037824 */ /* 0x000fcc00078e02ff */
[----:B------:R-:W1:Y:S01]  /*0df0*/  LDC R3, c[0x0][R3+0x2a0] ;  /* 0x0000a80003037b82 */ /* 0x000e620000000800 */
[----:B------:R-:W-:Y:S01]  /*0e00*/  MOV R19, UR5 ;  /* 0x0000000500137c02 */ /* 0x000fe20008000f00 */
[----:B--2---:R-:W-:Y:S01]  /*0e10*/  FMUL R5, R5, UR9 ;  /* 0x0000000905057c20 */ /* 0x004fe20008400000 */
[----:B----4-:R-:W-:Y:S02]  /*0e20*/  I2FP.F32.U32 R4, UR4 ;  /* 0x0000000400047c45 */ /* 0x010fe40008201000 */
[----:B------:R-:W-:-:S05]  /*0e30*/  CS2R.32 R2, SR_CgaSize ;  /* 0x0000000000027805 */ /* 0x000fca0000008a00 */
[----:B------:R-:W-:-:S06]  /*0e40*/  IMAD R2, R2, -0xa0, RZ ;  /* 0xffffff6002027824 */ /* 0x000fcc00078e02ff */
[----:B------:R-:W2:Y:S01]  /*0e50*/  LDC R2, c[0x0][R2+0x2a4] ;  /* 0x0000a90002027b82 */ /* 0x000ea20000000800 */
[----:B------:R-:W4:Y:S01]  /*0e60*/  F2I.U32.TRUNC.NTZ R180, R5 ;  /* 0x0000000500b47305 */ /* 0x000f22000020f000 */
[----:B------:R-:W-:Y:S01]  /*0e70*/  MOV R18, UR4 ;  /* 0x0000000400127c02 */ /* 0x000fe20008000f00 */
[----:B---3--:R-:W-:-:S05]  /*0e80*/  FMUL R4, R4, UR7 ;  /* 0x0000000704047c20 */ /* 0x008fca0008400000 */
[----:B------:R-:W-:Y:S01]  /*0e90*/  BAR.SYNC.DEFER_BLOCKING 0x0 ;  /* 0x0000000000007b1d */ /* 0x000fe20000010000 */
[----:B------:R-:W-:-:S05]  /*0ea0*/  ISETP.GE.AND P0, PT, R9, 0x1, PT ;  /* 0x000000010900780c */ /* 0x000fca0003f06270 */
[----:B------:R-:W3:Y:S02]  /*0eb0*/  F2I.U32.TRUNC.NTZ R181, R4 ;  /* 0x0000000400b57305 */ /* 0x000ee4000020f000 */
[----:B------:R-:W2:Y:S01]  /*0ec0*/  S2UR UR36, SR_CTAID.Z ;  /* 0x00000000002479c3 */ /* 0x000ea20000002700 */
[----:B----4-:R-:W-:-:S05]  /*0ed0*/  IADD3 R180, PT, PT, -R180, RZ, RZ ;  /* 0x000000ffb4b47210 */ /* 0x010fca0007ffe1ff */
[----:B-1----:R-:W-:Y:S01]  /*0ee0*/  IMAD R180, R3, R180, UR5 ;  /* 0x0000000503b47e24 */ /* 0x002fe2000f8e02b4 */
[----:B---3--:R-:W-:-:S05]  /*0ef0*/  IADD3 R181, PT, PT, -R181, RZ, RZ ;  /* 0x000000ffb5b57210 */ /* 0x008fca0007ffe1ff */
[----:B--2---:R-:W-:Y:S01]  /*0f00*/  IMAD R181, R2, R181, UR4 ;  /* 0x0000000402b57e24 */ /* 0x004fe2000f8e02b5 */
[----:B------:R-:W-:Y:S06]  /*0f10*/  @!P0 BRA `(.L_x_15) ;  /* 0x0000000000b88947 */ /* 0x000fec0003800000 */
[----:B------:R-:W1:Y:S01]  /*0f20*/  LDC.64 R4, c[0x0][0xb18] ;  /* 0x0002c600ff047b82 */ /* 0x000e620000000a00 */
[----:B------:R-:W-:-:S07]  /*0f30*/  ISETP.NE.AND P0, PT, R9, 0x1, PT ;  /* 0x000000010900780c */ /* 0x000fce0003f05270 */
[----:B------:R-:W2:Y:S08]  /*0f40*/  LDC R10, c[0x0][0xb0c] ;  /* 0x0002c300ff0a7b82 */ /* 0x000eb00000000800 */
[----:B------:R-:W3:Y:S08]  /*0f50*/  LDC R11, c[0x0][0x370] ;  /* 0x0000dc00ff0b7b82 */ /* 0x000ef00000000800 */
[----:B------:R-:W4:Y:S01]  /*0f60*/  LDC R12, c[0x0][0x374] ;  /* 0x0000dd00ff0c7b82 */ /* 0x000f220000000800 */
[----:B-1----:R-:W-:-:S07]  /*0f70*/  ISETP.NE.AND P1, PT, R4, 0x1, PT ;  /* 0x000000010400780c */ /* 0x002fce0003f25270 */
[----:B------:R-:W3:Y:S01]  /*0f80*/  LDC.64 R6, c[0x0][0xb10] ;  /* 0x0002c400ff067b82 */ /* 0x000ee20000000a00 */
[----:B--2---:R-:W-:-:S07]  /*0f90*/  ISETP.NE.AND P2, PT, R10, 0x1, PT ;  /* 0x000000010a00780c */ /* 0x004fce0003f45270 */
[----:B------:R-:W1:Y:S08]  /*0fa0*/  LDC R8, c[0x0][0xb20] ;  /* 0x0002c800ff087b82 */ /* 0x000e700000000800 */
[----:B------:R-:W2:Y:S01]  /*0fb0*/  LDC.64 R2, c[0x0][0xb28] ;  /* 0x0002ca00ff027b82 */ /* 0x000ea20000000a00 */
[----:B----4-:R-:W-:-:S04]  /*0fc0*/  IMAD.HI.U32 R13, R12, R5, RZ ;  /* 0x000000050c0d7227 */ /* 0x010fc800078e00ff */
[----:B------:R-:W-:-:S04]  /*0fd0*/  IMAD.HI.U32 R5, R18, R5, RZ ;  /* 0x0000000512057227 */ /* 0x000fc800078e00ff */
[----:B---3--:R-:W-:-:S04]  /*0fe0*/  IMAD.HI.U32 R14, R11, R6, RZ ;  /* 0x000000060b0e7227 */ /* 0x008fc800078e00ff */
[C---:B------:R-:W-:Y:S01]  /*0ff0*/  IMAD.HI.U32 R16, R19.reuse, R6, RZ ;  /* 0x0000000613107227 */ /* 0x040fe200078e00ff */
[-C--:B------:R-:W-:Y:S02]  /*1000*/  @P2 SHF.R.U32.HI R11, RZ, R7.reuse, R14 ;  /* 0x00000007ff0b2219 */ /* 0x080fe4000001160e */
[-C--:B-1----:R-:W-:Y:S02]  /*1010*/  @P1 SHF.R.U32.HI R12, RZ, R8.reuse, R13 ;  /* 0x00000008ff0c1219 */ /* 0x082fe4000001160d */
[----:B------:R-:W-:Y:S02]  /*1020*/  SHF.R.U32.HI R5, RZ, R8, R5 ;  /* 0x00000008ff057219 */ /* 0x000fe40000011605 */
[----:B------:R-:W-:Y:S02]  /*1030*/  SHF.R.U32.HI R16, RZ, R7, R16 ;  /* 0x00000007ff107219 */ /* 0x000fe40000011610 */
[----:B------:R-:W-:Y:S01]  /*1040*/  SEL R5, R18, R5, !P1 ;  /* 0x0000000512057207 */ /* 0x000fe20004800000 */
[----:B--2---:R-:W-:Y:S01]  /*1050*/  IMAD.HI.U32 R14, R12, R2, RZ ;  /* 0x000000020c0e7227 */ /* 0x004fe200078e00ff */
[----:B------:R-:W-:-:S02]  /*1060*/  SEL R7, R19, R16, !P2 ;  /* 0x0000001013077207 */ /* 0x000fc40005000000 */
[----:B------:R-:W-:Y:S01]  /*1070*/  IADD3 R13, PT, PT, -R5, RZ, RZ ;  /* 0x000000ff050d7210 */ /* 0x000fe20007ffe1ff */
[----:B------:R-:W-:Y:S01]  /*1080*/  IMAD.HI.U32 R6, R11, R2, RZ ;  /* 0x000000020b067227 */ /* 0x000fe200078e00ff */
[----:B------:R-:W-:-:S03]  /*1090*/  @P0 SHF.R.U32.HI R12, RZ, R3, R14 ;  /* 0x00000003ff0c0219 */ /* 0x000fc6000001160e */
[----:B------:R-:W-:Y:S01]  /*10a0*/  IMAD R13, R4, R13, R18 ;  /* 0x0000000d040d7224 */ /* 0x000fe200078e0212 */
[----:B------:R-:W-:Y:S01]  /*10b0*/  @P0 SHF.R.U32.HI R11, RZ, R3, R6 ;  /* 0x00000003ff0b0219 */ /* 0x000fe20000011606 */
[----:B------:R-:W-:-:S04]  /*10c0*/  IMAD R12, R12, R9, RZ ;  /* 0x000000090c0c7224 */ /* 0x000fc800078e02ff */
[----:B------:R-:W-:Y:S01]  /*10d0*/  IMAD R6, R11, R9, RZ ;  /* 0x000000090b067224 */ /* 0x000fe200078e02ff */
[----:B------:R-:W-:-:S04]  /*10e0*/  ISETP.GE.AND P1, PT, R5, R12, PT ;  /* 0x0000000c0500720c */ /* 0x000fc80003f26270 */
[----:B------:R-:W-:Y:S01]  /*10f0*/  ISETP.GE.OR P1, PT, R7, R6, P1 ;  /* 0x000000060700720c */ /* 0x000fe20000f26670 */
[----:B------:R-:W-:-:S05]  /*1100*/  IMAD.HI.U32 R6, R5, R2, RZ ;  /* 0x0000000205067227 */ /* 0x000fca00078e00ff */
[----:B------:R-:W-:-:S04]  /*1110*/  SHF.R.U32.HI R6, RZ, R3, R6 ;  /* 0x00000003ff067219 */ /* 0x000fc80000011606 */
[----:B------:R-:W-:-:S03]  /*1120*/  SEL R6, R5, R6, !P0 ;  /* 0x0000000605067207 */ /* 0x000fc60004000000 */
[----:B------:R-:W-:Y:S01]  /*1130*/  @!P1 IMAD.HI.U32 R8, R7, R2, RZ ;  /* 0x0000000207089227 */ /* 0x000fe200078e00ff */
[----:B------:R-:W-:-:S04]  /*1140*/  IADD3 R2, PT, PT, -R6, RZ, RZ ;  /* 0x000000ff06027210 */ /* 0x000fc80007ffe1ff */
[----:B------:R-:W-:Y:S01]  /*1150*/  @!P1 SHF.R.U32.HI R8, RZ, R3, R8 ;  /* 0x00000003ff089219 */ /* 0x000fe20000011608 */
[----:B------:R-:W-:-:S03]  /*1160*/  IMAD R2, R9, R2, R5 ;  /* 0x0000000209027224 */ /* 0x000fc600078e0205 */
[----:B------:R-:W-:-:S05]  /*1170*/  @!P1 SEL R3, R7, R8, !P0 ;  /* 0x0000000807039207 */ /* 0x000fca0004000000 */
[--C-:B------:R-:W-:Y:S02]  /*1180*/  @!P1 IMAD.IADD R6, R6, 0x1, -R3.reuse ;  /* 0x0000000106069824 */ /* 0x100fe400078e0a03 */
[----:B------:R-:W-:Y:S01]  /*1190*/  @!P1 IMAD R3, R2, R11, R3 ;  /* 0x0000000b02039224 */ /* 0x000fe200078e0203 */
[----:B------:R-:W-:Y:S01]  /*11a0*/  IADD3 R2, PT, PT, -R7, RZ, RZ ;  /* 0x000000ff07027210 */ /* 0x000fe20007ffe1ff */
[----:B------:R-:W-:Y:S02]  /*11b0*/  @!P1 IMAD R5, R6, R9, R7 ;  /* 0x0000000906059224 */ /* 0x000fe400078e0207 */
[----:B------:R-:W-:Y:S02]  /*11c0*/  @!P1 IMAD.MOV.U32 R7, RZ, RZ, R3 ;  /* 0x000000ffff079224 */ /* 0x000fe400078e0003 */
[----:B------:R-:W-:Y:S02]  /*11d0*/  IMAD R2, R10, R2, R19 ;  /* 0x000000020a027224 */ /* 0x000fe400078e0213 */
[----:B------:R-:W-:-:S02]  /*11e0*/  IMAD R18, R5, R4, R13 ;  /* 0x0000000405127224 */ /* 0x000fc400078e020d */
[----:B------:R-:W-:Y:S02]  /*11f0*/  IMAD R19, R7, R10, R2 ;  /* 0x0000000a07137224 */ /* 0x000fe400078e0202 */
.L_x_15:
[----:B------:R-:W1:Y:S01]  /*1200*/  LDCU UR4, c[0x0][0xb30] ;  /* 0x00016600ff0477ac */ /* 0x000e620008000800 */
[----:B------:R-:W2:Y:S08]  /*1210*/  S2UR UR37, SR_CgaCtaId ;  /* 0x00000000002579c3 */ /* 0x000eb00000008800 */
[----:B------:R-:W3:Y:S01]  /*1220*/  LDC R68, c[0x0][0xb24] ;  /* 0x0002c900ff447b82 */ /* 0x000ee20000000800 */
[----:B-1----:R-:W-:-:S09]  /*1230*/  UISETP.NE.AND UP0, UPT, UR4, 0x1, UPT ;  /* 0x000000010400788c */ /* 0x002fd2000bf05270 */
[----:B--2---:R-:W-:Y:S05]  /*1240*/  BRA.U UP0, `(.L_x_16) ;  /* 0x0000000100407547 */ /* 0x004fea000b800000 */
[----:B------:R-:W1:Y:S08]  /*1250*/  LDC.64 R4, c[0x0][0xb10] ;  /* 0x0002c400ff047b82 */ /* 0x000e700000000a00 */
[----:B------:R-:W2:Y:S08]  /*1260*/  LDC.64 R2, c[0x0][0xb18] ;  /* 0x0002c600ff027b82 */ /* 0x000eb00000000a00 */
[----:B------:R-:W4:Y:S08]  /*1270*/  LDC R6, c[0x0][0xb20] ;  /* 0x0002c800ff067b82 */ /* 0x000f300000000800 */
[----:B------:R-:W3:Y:S01]  /*1280*/  LDC R8, c[0x0][0xb0c] ;  /* 0x0002c300ff087b82 */ /* 0x000ee20000000800 */
[----:B-1----:R-:W-:-:S05]  /*1290*/  IMAD.HI.U32 R4, R19, R4, RZ ;  /* 0x0000000413047227 */ /* 0x002fca00078e00ff */
[----:B------:R-:W-:Y:S01]  /*12a0*/  SHF.R.U32.HI R4, RZ, R5, R4 ;  /* 0x00000005ff047219 */ /* 0x000fe20000011604 */
[----:B--2---:R-:W-:Y:S01]  /*12b0*/  IMAD.HI.U32 R3, R18, R3, RZ ;  /* 0x0000000312037227 */ /* 0x004fe200078e00ff */
[----:B------:R-:W-:-:S04]  /*12c0*/  ISETP.NE.AND P0, PT, R2, 0x1, PT ;  /* 0x000000010200780c */ /* 0x000fc80003f05270 */
[----:B----4-:R-:W-:-:S04]  /*12d0*/  SHF.R.U32.HI R3, RZ, R6, R3 ;  /* 0x00000006ff037219 */ /* 0x010fc80000011603 */
[----:B------:R-:W-:Y:S02]  /*12e0*/  SEL R3, R18, R3, !P0 ;  /* 0x0000000312037207 */ /* 0x000fe40004000000 */
[----:B---3--:R-:W-:-:S04]  /*12f0*/  ISETP.NE.AND P1, PT, R8, 0x1, PT ;  /* 0x000000010800780c */ /* 0x008fc80003f25270 */
[----:B------:R-:W-:-:S05]  /*1300*/  SEL R4, R19, R4, !P1 ;  /* 0x0000000413047207 */ /* 0x000fca0004800000 */
[----:B------:R-:W-:Y:S02]  /*1310*/  IMAD.IADD R5, R3, 0x1, -R4 ;  /* 0x0000000103057824 */ /* 0x000fe400078e0a04 */
[----:B------:R-:W-:Y:S02]  /*1320*/  IMAD.IADD R3, R4, 0x1, -R3 ;  /* 0x0000000104037824 */ /* 0x000fe400078e0a03 */
[----:B------:R-:W-:Y:S02]  /*1330*/  IMAD R19, R5, R8, R19 ;  /* 0x0000000805137224 */ /* 0x000fe400078e0213 */
[----:B------:R-:W-:-:S07]  /*1340*/  IMAD R18, R3, R2, R18 ;  /* 0x0000000203127224 */ /* 0x000fce00078e0212 */
.L_x_16:
[----:B------:R-:W-:Y:S01]  /*1350*/  BAR.SYNC.DEFER_BLOCKING 0x0 ;  /* 0x0000000000007b1d */ /* 0x000fe20000010000 */
[----:B------:R-:W-:Y:S01]  /*1360*/  UISETP.NE.AND UP0, UPT, UR8, 0x2, UPT ;  /* 0x000000020800788c */ /* 0x000fe2000bf05270 */
[----:B------:R-:W-:Y:S02]  /*1370*/  ISETP.NE.OR P5, PT, R0, 0x2, !P5 ;  /* 0x000000020000780c */ /* 0x000fe40006fa5670 */
[----:B------:R-:W-:-:S06]  /*1380*/  LOP3.LUT R2, R200, 0x1f, RZ, 0xc0, !PT ;  /* 0x0000001fc8027812 */ /* 0x000fcc00078ec0ff */
[----:B------:R-:W-:Y:S05]  /*1390*/  BRA.U UP0, `(.L_x_17) ;  /* 0x0000001100c47547 */ /* 0x000fea000b800000 */
[----:B------:R-:W1:Y:S01]  /*13a0*/  LDCU UR13, c[0x0][0x38c] ;  /* 0x00007180ff0d77ac */ /* 0x000e620008000800 */
[----:B------:R-:W2:Y:S01]  /*13b0*/  LDC R9, c[0x0][0x370] ;  /* 0x0000dc00ff097b82 */ /* 0x000ea20000000800 */
[----:B------:R-:W-:Y:S01]  /*13c0*/  HFMA2 R14, -RZ, RZ, 0, 0 ;  /* 0x00000000ff0e7431 */ /* 0x000fe200000001ff */
[----:B------:R-:W-:Y:S01]  /*13d0*/  ISETP.EQ.OR P4, PT, R2, RZ, P5 ;  /* 0x000000ff0200720c */ /* 0x000fe20002f82670 */
[----:B------:R-:W-:Y:S01]  /*13e0*/  IMAD.MOV.U32 R15, RZ, RZ, 0x1 ;  /* 0x00000001ff0f7424 */ /* 0x000fe200078e00ff */
[----:B------:R-:W-:Y:S01]  /*13f0*/  CS2R R12, SRZ ;  /* 0x00000000000c7805 */ /* 0x000fe2000001ff00 */
[----:B------:R-:W-:Y:S01]  /*1400*/  IMAD.MOV.U32 R10, RZ, RZ, 0x1 ;  /* 0x00000001ff0a7424 */ /* 0x000fe200078e00ff */
[----:B------:R-:W4:Y:S02]  /*1410*/  LDCU.64 UR22, c[0x0][0x348] ;  /* 0x00006900ff1677ac */ /* 0x000f240008000a00 */
[----:B------:R-:W2:Y:S01]  /*1420*/  LDC R0, c[0x0][0x374] ;  /* 0x0000dd00ff007b82 */ /* 0x000ea20000000800 */
[----:B------:R-:W-:Y:S01]  /*1430*/  UMOV UR6, URZ ;  /* 0x000000ff00067c82 */ /* 0x000fe20008000000 */
[----:B-1----:R-:W-:-:S04]  /*1440*/  UIADD3 UR5, UPT, UPT, UR13, 0x3f, URZ ;  /* 0x0000003f0d057890 */ /* 0x002fc8000fffe0ff */
[----:B------:R-:W-:-:S04]  /*1450*/  USHF.R.S32.HI UR4, URZ, 0x1f, UR5 ;  /* 0x0000001fff047899 */ /* 0x000fc80008011405 */
[----:B------:R-:W-:-:S04]  /*1460*/  ULEA.HI UR4, UR4, UR5, URZ, 0x6 ;  /* 0x0000000504047291 */ /* 0x000fc8000f8f30ff */
[----:B------:R-:W-:Y:S02]  /*1470*/  USHF.R.S32.HI UR15, URZ, 0x6, UR4 ;  /* 0x00000006ff0f7899 */ /* 0x000fe40008011404 */
[----:B------:R-:W-:Y:S02]  /*1480*/  UIADD3 UR4, UPT, UPT, UR13, -0x1, URZ ;  /* 0xffffffff0d047890 */ /* 0x000fe4000fffe0ff */
[----:B------:R-:W-:Y:S02]  /*1490*/  UISETP.LT.U32.AND UP0, UPT, UR15, 0x7, UPT ;  /* 0x000000070f00788c */ /* 0x000fe4000bf01070 */
[----:B------:R-:W-:Y:S02]  /*14a0*/  UISETP.GE.U32.AND UP1, UPT, UR4, -0x7f, UPT ;  /* 0xffffff810400788c */ /* 0x000fe4000bf26070 */
[----:B------:R-:W-:Y:S02]  /*14b0*/  USEL UR14, UR15, 0x7, UP0 ;  /* 0x000000070f0e7887 */ /* 0x000fe40008000000 */
[----:B------:R-:W-:-:S02]  /*14c0*/  UIADD3 UR13, UPT, UPT, UR13, 0x7e, URZ ;  /* 0x0000007e0d0d7890 */ /* 0x000fc4000fffe0ff */
[----:B------:R-:W-:Y:S02]  /*14d0*/  UIADD3 UR5, UPT, UPT, UR14, -0x1, URZ ;  /* 0xffffffff0e057890 */ /* 0x000fe4000fffe0ff */
[----:B------:R-:W-:-:S03]  /*14e0*/  UIADD3 UR7, UPT, UPT, UR15, -UR14, URZ ;  /* 0x8000000e0f077290 */ /* 0x000fc6000fffe0ff */
[----:B------:R-:W-:-:S04]  /*14f0*/  @UP1 UIADD3 UR5, UPT, UPT, UR14, URZ, URZ ;  /* 0x000000ff0e051290 */ /* 0x000fc8000fffe0ff */
[----:B----4-:R-:W-:-:S12]  /*1500*/  UIADD3 UR5, UPT, UPT, UR5, 0x1, URZ ;  /* 0x0000000105057890 */ /* 0x010fd8000fffe0ff */
.L_x_35:
[----:B------:R-:W-:Y:S01]  /*1510*/  UISETP.NE.AND UP0, UPT, UR37, URZ, UPT ;  /* 0x000000ff2500728c */ /* 0x000fe2000bf05270 */
[----:B------:R-:W1:Y:S08]  /*1520*/  S2UR UR37, SR_CgaCtaId ;  /* 0x00000000002579c3 */ /* 0x000e700000008800 */
[----:B------:R-:W-:Y:S05]  /*1530*/  BRA.U UP0, `(.L_x_18) ;  /* 0x0000000100347547 */ /* 0x000fea000b800000 */
[----:B------:R-:W4:Y:S01]  /*1540*/  S2R R2, SR_CgaCtaId ;  /* 0x0000000000027919 */ /* 0x000f220000008800 */
[----:B------:R-:W-:-:S04]  /*1550*/  MOV R3, 0x400 ;  /* 0x0000040000037802 */ /* 0x000fc80000000f00 */
[----:B----4-:R-:W-:Y:S02]  /*1560*/  LEA R3, R2, R3, 0x18 ;  /* 0x0000000302037211 */ /* 0x010fe400078ec0ff */
[----:B------:R-:W-:-:S03]  /*1570*/  SHF.L.U32 R2, R10, 0x1f, RZ ;  /* 0x0000001f0a027819 */ /* 0x000fc600000006ff */
[----:B------:R-:W-:-:S04]  /*1580*/  IMAD R3, R12, 0x8, R3 ;  /* 0x000000080c037824 */ /* 0x000fc800078e0203 */
[----:B------:R-:W4:Y:S02]  /*1590*/  SYNCS.PHASECHK.TRANS64.TRYWAIT P0, [R3+URZ+0x110], R2 ;  /* 0x00011002030075a7 */ /* 0x000f2400080011ff */
[----:B----4-:R-:W-:Y:S05]  /*15a0*/  @!P0 BRA `(.L_x_19) ;  /* 0x000000bc005c8947 */ /* 0x010fea0003800000 */
.L_x_302:
[----:B------:R-:W-:Y:S01]  /*15b0*/  VIADD R12, R12, 0x1 ;  /* 0x000000010c0c7836 */ /* 0x000fe20000000000 */
[----:B------:R4:W-:Y:S04]  /*15c0*/  SYNCS.ARRIVE.TRANS64.A1T0 RZ, [R3+URZ+0x100], RZ ;  /* 0x000100ff03ff79a7 */ /* 0x0009e800081000ff */
[----:B------:R-:W-:-:S04]  /*15d0*/  ISETP.NE.AND P0, PT, R12, 0x2, PT ;  /* 0x000000020c00780c */ /* 0x000fc80003f05270 */
[----:B------:R-:W-:Y:S02]  /*15e0*/  SEL R12, R12, RZ, P0 ;  /* 0x000000ff0c0c7207 */ /* 0x000fe40000000000 */
[----:B----4-:R-:W-:-:S04]  /*15f0*/  SEL R3, RZ, 0x1, P0 ;  /* 0x00000001ff037807 */ /* 0x010fc80000000000 */
[----:B------:R-:W-:-:S07]  /*1600*/  LOP3.LUT R10, R10, R3, RZ, 0x3c, !PT ;  /* 0x000000030a0a7212 */ /* 0x000fce00078e3cff */
.L_x_18:
[----:B------:R-:W-:Y:S01]  /*1610*/  UMOV UR4, 0x400 ;  /* 0x0000040000047882 */ /* 0x000fe20000000000 */
[----:B------:R-:W-:Y:S01]  /*1620*/  SHF.L.U32 R2, R15, 0x1f, RZ ;  /* 0x0000001f0f027819 */ /* 0x000fe200000006ff */
[----:B-1----:R-:W-:Y:S01]  /*1630*/  ULEA UR4, UR37, UR4, 0x18 ;  /* 0x0000000425047291 */ /* 0x002fe2000f8ec0ff */
[----:B------:R-:W-:Y:S01]  /*1640*/  R2UR UR35, R19 ;  /* 0x00000000132372ca */ /* 0x000fe200000e0000 */
[----:B------:R-:W-:Y:S01]  /*1650*/  UISETP.GE.U32.AND UP0, UPT, UR13, 0x7f, UPT ;  /* 0x0000007f0d00788c */ /* 0x000fe2000bf06070 */
[----:B------:R-:W-:Y:S01]  /*1660*/  R2UR UR11, R18 ;  /* 0x00000000120b72ca */ /* 0x000fe200000e0000 */
[----:B------:R-:W-:Y:S01]  /*1670*/  ULEA UR8, UR6, UR4, 0x3 ;  /* 0x0000000406087291 */ /* 0x000fe2000f8e18ff */
[----:B------:R-:W-:-:S08]  /*1680*/  UMOV UR24, URZ ;  /* 0x000000ff00187c82 */ /* 0x000fd00008000000 */
[----:B------:R1:W4:Y:S01]  /*1690*/  SYNCS.PHASECHK.TRANS64.TRYWAIT P0, [UR8+0x38], R2 ;  /* 0x00003802ff0075a7 */ /* 0x0003220008001108 */
[----:B------:R-:W-:Y:S02]  /*16a0*/  USHF.L.U32 UR35, UR35, 0x7, URZ ;  /* 0x0000000723237899 */ /* 0x000fe400080006ff */
[----:B------:R-:W-:Y:S01]  /*16b0*/  USHF.L.U32 UR11, UR11, 0x8, URZ ;  /* 0x000000080b0b7899 */ /* 0x000fe200080006ff */
[----:B------:R-:W-:Y:S11]  /*16c0*/  BRA.U !UP0, `(.L_x_20) ;  /* 0x0000000108a87547 */ /* 0x000ff6000b800000 */
[----:B------:R-:W-:Y:S01]  /*16d0*/  UMOV UR16, URZ ;  /* 0x000000ff00107c82 */ /* 0x000fe20008000000 */
[----:B------:R-:W-:-:S05]  /*16e0*/  UMOV UR17, UR6 ;  /* 0x0000000600117c82 */ /* 0x000fca0008000000 */
.L_x_25:
[----:B-1----:R-:W-:Y:S01]  /*16f0*/  ULEA UR33, UR17, UR4, 0x3 ;  /* 0x0000000411217291 */ /* 0x002fe2000f8e18ff */
[----:B----4-:R-:W-:Y:S01]  /*1700*/  @!P5 MOV R3, 0x6000 ;  /* 0x000060000003d802 */ /* 0x010fe20000000f00 */
[----:B----4-:R-:W-:Y:S10]  /*1710*/  @P0 BRA `(.L_x_21) ;  /* 0x00000000000c0947 */ /* 0x010ff40003800000 */
[----:B------:R-:W-:-:S04]  /*1720*/  SHF.L.U32 R5, R15, 0x1f, RZ ;  /* 0x0000001f0f057819 */ /* 0x000fc800000006ff */
[----:B------:R-:W4:Y:S02]  /*1730*/  SYNCS.PHASECHK.TRANS64.TRYWAIT P0, [UR33+0x38], R5 ;  /* 0x00003805ff0075a7 */ /* 0x000f240008001121 */
[----:B----4-:R-:W-:Y:S05]  /*1740*/  @!P0 BRA `(.L_x_22) ;  /* 0x000000bc00088947 */ /* 0x010fea0003800000 */
.L_x_21:
[----:B------:R4:W-:Y:S01]  /*1750*/  @!P5 SYNCS.ARRIVE.TRANS64 RZ, [UR33], R3 ;  /* 0x00000003ffffd9a7 */ /* 0x0009e20008000021 */
[----:B------:R-:W-:Y:S04]  /*1760*/  BSSY.RECONVERGENT B0, `(.L_x_23) ;  /* 0x0000003000007945 */ /* 0x000fe80003800200 */
[----:B------:R-:W-:Y:S05]  /*1770*/  @P4 BRA `(.L_x_24) ;  /* 0x0000000000044947 */ /* 0x000fea0003800000 */
[----:B------:R-:W-:Y:S05]  /*1780*/  BPT.TRAP 0x1 ;  /* 0x000000040000795c */ /* 0x000fea0000300000 */
.L_x_24:
[----:B------:R-:W-:Y:S05]  /*1790*/  BSYNC.RECONVERGENT B0 ;  /* 0x0000000000007941 */ /* 0x000fea0003800200 */
.L_x_23:
[----:B------:R-:W-:Y:S02]  /*17a0*/  UIADD3 UR6, UPT, UPT, UR17, 0x1, URZ ;  /* 0x0000000111067890 */ /* 0x000fe4000fffe0ff */
[----:B------:R-:W-:Y:S02]  /*17b0*/  ULEA UR32, UR17, UR4, 0xd ;  /* 0x0000000411207291 */ /* 0x000fe4000f8e68ff */
[----:B------:R-:W-:Y:S02]  /*17c0*/  UISETP.NE.AND UP0, UPT, UR6, 0x7, UPT ;  /* 0x000000070600788c */ /* 0x000fe4000bf05270 */
[----:B------:R-:W-:Y:S02]  /*17d0*/  UIADD3 UR26, UP1, UPT, UR22, 0x80, URZ ;  /* 0x00000080161a7890 */ /* 0x000fe4000ff3e0ff */
[----:B------:R-:W-:Y:S02]  /*17e0*/  USEL UR9, URZ, 0x1, UP0 ;  /* 0x00000001ff097887 */ /* 0x000fe40008000000 */
[----:B------:R-:W-:-:S02]  /*17f0*/  USEL UR6, UR6, URZ, UP0 ;  /* 0x000000ff06067287 */ /* 0x000fc40008000000 */
[----:B------:R-:W-:Y:S02]  /*1800*/  UIADD3 UR20, UP0, UPT, UR22, 0x180, URZ ;  /* 0x0000018016147890 */ /* 0x000fe4000ff1e0ff */
[----:B------:R-:W-:Y:S01]  /*1810*/  ULEA UR8, UR6, UR4, 0x3 ;  /* 0x0000000406087291 */ /* 0x000fe2000f8e18ff */
[----:B------:R-:W-:Y:S01]  /*1820*/  LOP3.LUT R15, R15, UR9, RZ, 0x3c, !PT ;  /* 0x000000090f0f7c12 */ /* 0x000fe2000f8e3cff */
[----:B------:R-:W-:Y:S02]  /*1830*/  USHF.L.U32 UR34, UR16, 0x6, URZ ;  /* 0x0000000610227899 */ /* 0x000fe400080006ff */
[----:B------:R-:W-:Y:S01]  /*1840*/  UIADD3.X UR27, UPT, UPT, URZ, UR23, URZ, UP1, !UPT ;  /* 0x00000017ff1b7290 */ /* 0x000fe20008ffe4ff */
[----:B-1----:R-:W-:Y:S01]  /*1850*/  SHF.L.U32 R2, R15, 0x1f, RZ ;  /* 0x0000001f0f027819 */ /* 0x002fe200000006ff */
[----:B------:R-:W-:Y:S02]  /*1860*/  UIADD3 UR32, UPT, UPT, UR32, 0xc400, URZ ;  /* 0x0000c40020207890 */ /* 0x000fe4000fffe0ff */
[----:B------:R-:W-:Y:S01]  /*1870*/  UIADD3.X UR21, UPT, UPT, URZ, UR23, URZ, UP0, !UPT ;  /* 0x00000017ff157290 */ /* 0x000fe200087fe4ff */
[----:B------:R1:W1:Y:S01]  /*1880*/  SYNCS.PHASECHK.TRANS64.TRYWAIT P0, [UR8+0x38], R2 ;  /* 0x00003802ff0075a7 */ /* 0x0002620008001108 */
[----:B------:R-:W-:Y:S01]  /*1890*/  ULEA UR8, UR17, UR4, 0xe ;  /* 0x0000000411087291 */ /* 0x000fe2000f8e70ff */
[----:B------:R-:W-:Y:S01]  /*18a0*/  UMOV UR18, 0x0 ;  /* 0x0000000000127882 */ /* 0x000fe20000000000 */
[----:B------:R-:W-:-:S02]  /*18b0*/  UMOV UR19, 0x10000000 ;  /* 0x1000000000137882 */ /* 0x000fc40000000000 */
[----:B------:R-:W-:Y:S01]  /*18c0*/  UIADD3 UR8, UPT, UPT, UR8, 0x1a400, URZ ;  /* 0x0001a40008087890 */ /* 0x000fe2000fffe0ff */
[----:B------:R1:W-:Y:S01]  /*18d0*/  UTMALDG.3D [UR32], [UR26], desc[UR18] ;  /* 0x000012201a0075b4 */ /* 0x0003e20008011000 */
[----:B------:R-:W-:Y:S01]  /*18e0*/  UMOV UR12, UR36 ;  /* 0x00000024000c7c82 */ /* 0x000fe20008000000 */
[----:B------:R-:W-:Y:S01]  /*18f0*/  UMOV UR9, UR33 ;  /* 0x0000002100097c82 */ /* 0x000fe20008000000 */
[----:B------:R-:W-:Y:S01]  /*1900*/  UMOV UR10, UR34 ;  /* 0x00000022000a7c82 */ /* 0x000fe20008000000 */
[----:B------:R-:W-:Y:S01]  /*1910*/  UIADD3 UR16, UPT, UPT, UR16, 0x1, URZ ;  /* 0x0000000110107890 */ /* 0x000fe2000fffe0ff */
[----:B------:R-:W-:Y:S01]  /*1920*/  UMOV UR24, UR5 ;  /* 0x0000000500187c82 */ /* 0x000fe20008000000 */
[----:B------:R-:W-:Y:S02]  /*1930*/  UMOV UR17, UR6 ;  /* 0x0000000600117c82 */ /* 0x000fe40008000000 */
[----:B------:R1:W-:Y:S01]  /*1940*/  UTMALDG.3D [UR8], [UR20], desc[UR18] ;  /* 0x00001208140075b4 */ /* 0x0003e20008011000 */
[----:B------:R-:W-:-:S09]  /*1950*/  UISETP.NE.AND UP0, UPT, UR16, UR5, UPT ;  /* 0x000000051000728c */ /* 0x000fd2000bf05270 */
[----:B------:R-:W-:Y:S05]  /*1960*/  BRA.U UP0, `(.L_x_25) ;  /* 0xfffffffd00607547 */ /* 0x000fea000b83ffff */
.L_x_20:
[----:B-1--4-:R-:W-:Y:S01]  /*1970*/  PLOP3.LUT P0, PT, PT, PT, UP3, 0x80, 0x8 ;  /* 0x000000000008781c */ /* 0x012fe20003f0f038 */
[----:B------:R-:W-:Y:S01]  /*1980*/  ULEA UR8, UR6, UR4, 0x3 ;  /* 0x0000000406087291 */ /* 0x000fe2000f8e18ff */
[----:B------:R-:W-:Y:S01]  /*1990*/  SHF.L.U32 R2, R15, 0x1f, RZ ;  /* 0x0000001f0f027819 */ /* 0x000fe200000006ff */
[----:B------:R-:W-:-:S10]  /*19a0*/  UISETP.GT.AND UP0, UPT, UR15, UR14, UPT ;  /* 0x0000000e0f00728c */ /* 0x000fd4000bf04270 */
[----:B------:R-:W-:Y:S01]  /*19b0*/  @!P0 SYNCS.ARRIVE.TRANS64.A1T0 RZ, [UR4+0xb8], RZ ;  /* 0x0000b8ffffff89a7 */ /* 0x000fe20008100004 */
[----:B------:R1:W4:Y:S01]  /*19c0*/  SYNCS.PHASECHK.TRANS64.TRYWAIT P0, [UR8+0x38], R2 ;  /* 0x00003802ff0075a7 */ /* 0x0003220008001108 */
[----:B------:R-:W-:Y:S05]  /*19d0*/  BRA.U !UP0, `(.L_x_26) ;  /* 0x0000000108ac7547 */ /* 0x000fea000b800000 */
[----:B------:R-:W-:Y:S01]  /*19e0*/  UIADD3 UR21, UPT, UPT, UR7, UR24, URZ ;  /* 0x0000001807157290 */ /* 0x000fe2000fffe0ff */
[----:B------:R-:W-:-:S11]  /*19f0*/  UMOV UR25, UR6 ;  /* 0x0000000600197c82 */ /* 0x000fd60008000000 */
.L_x_31:
[----:B-1----:R-:W-:Y:S01]  /*1a00*/  ULEA UR17, UR25, UR4, 0x3 ;  /* 0x0000000419117291 */ /* 0x002fe2000f8e18ff */
[----:B----4-:R-:W-:Y:S01]  /*1a10*/  @!P5 MOV R3, 0x6000 ;  /* 0x000060000003d802 */ /* 0x010fe20000000f00 */
[----:B----4-:R-:W-:Y:S10]  /*1a20*/  @P0 BRA `(.L_x_27) ;  /* 0x00000000000c0947 */ /* 0x010ff40003800000 */
[----:B------:R-:W-:-:S04]  /*1a30*/  SHF.L.U32 R5, R15, 0x1f, RZ ;  /* 0x0000001f0f057819 */ /* 0x000fc800000006ff */
[----:B------:R-:W4:Y:S02]  /*1a40*/  SYNCS.PHASECHK.TRANS64.TRYWAIT P0, [UR17+0x38], R5 ;  /* 0x00003805ff0075a7 */ /* 0x000f240008001111 */
[----:B----4-:R-:W-:Y:S05]  /*1a50*/  @!P0 BRA `(.L_x_28) ;  /* 0x000000b8005c8947 */ /* 0x010fea0003800000 */
.L_x_27:
[----:B------:R4:W-:Y:S01]  /*1a60*/  @!P5 SYNCS.ARRIVE.TRANS64 RZ, [UR17], R3 ;  /* 0x00000003ffffd9a7 */ /* 0x0009e20008000011 */
[----:B------:R-:W-:Y:S04]  /*1a70*/  BSSY.RECONVERGENT B0, `(.L_x_29) ;  /* 0x0000003000007945 */ /* 0x000fe80003800200 */
[----:B------:R-:W-:Y:S05]  /*1a80*/  @P4 BRA `(.L_x_30) ;  /* 0x0000000000044947 */ /* 0x000fea0003800000 */
[----:B------:R-:W-:Y:S05]  /*1a90*/  BPT.TRAP 0x1 ;  /* 0x000000040000795c */ /* 0x000fea0000300000 */
.L_x_30:
[----:B------:R-:W-:Y:S05]  /*1aa0*/  BSYNC.RECONVERGENT B0 ;  /* 0x0000000000007941 */ /* 0x000fea0003800200 */
.L_x_29:
        /* <DEDUP_REMOVED lines=10> */
[----:B------:R-:W-:Y:S01]  /*1b50*/  UIADD3 UR16, UPT, UPT, UR16, 0xc400, URZ ;  /* 0x0000c40010107890 */ /* 0x000fe2000fffe0ff */
[----:B-1----:R-:W-:Y:S01]  /*1b60*/  SHF.L.U32 R2, R15, 0x1f, RZ ;  /* 0x0000001f0f027819 */ /* 0x002fe200000006ff */
[----:B------:R-:W-:Y:S02]  /*1b70*/  UIADD3.X UR31, UPT, UPT, URZ, UR23, URZ, UP1, !UPT ;  /* 0x00000017ff1f7290 */ /* 0x000fe40008ffe4ff */
[----:B------:R-:W-:Y:S01]  /*1b80*/  UIADD3.X UR29, UPT, UPT, URZ, UR23, URZ, UP0, !UPT ;  /* 0x00000017ff1d7290 */ /* 0x000fe200087fe4ff */
[----:B------:R1:W1:Y:S01]  /*1b90*/  SYNCS.PHASECHK.TRANS64.TRYWAIT P0, [UR8+0x38], R2 ;  /* 0x00003802ff0075a7 */ /* 0x0002620008001108 */
[----:B------:R-:W-:Y:S01]  /*1ba0*/  ULEA UR8, UR25, UR4, 0xe ;  /* 0x0000000419087291 */ /* 0x000fe2000f8e70ff */
[----:B------:R-:W-:Y:S01]  /*1bb0*/  UMOV UR26, 0x0 ;  /* 0x00000000001a7882 */ /* 0x000fe20000000000 */
[----:B------:R-:W-:-:S02]  /*1bc0*/  UMOV UR27, 0x10000000 ;  /* 0x10000000001b7882 */ /* 0x000fc40000000000 */
[----:B------:R-:W-:Y:S01]  /*1bd0*/  UIADD3 UR8, UPT, UPT, UR8, 0x1a400, URZ ;  /* 0x0001a40008087890 */ /* 0x000fe2000fffe0ff */
[----:B------:R-:W-:Y:S01]  /*1be0*/  UMOV UR19, UR35 ;  /* 0x0000002300137c82 */ /* 0x000fe20008000000 */
[----:B------:R-:W-:Y:S01]  /*1bf0*/  UMOV UR20, UR36 ;  /* 0x0000002400147c82 */ /* 0x000fe20008000000 */
[----:B------:R-:W-:Y:S01]  /*1c00*/  UMOV UR12, UR36 ;  /* 0x00000024000c7c82 */ /* 0x000fe20008000000 */
[----:B------:R-:W-:Y:S01]  /*1c10*/  UMOV UR9, UR17 ;  /* 0x0000001100097c82 */ /* 0x000fe20008000000 */
[----:B------:R-:W-:Y:S01]  /*1c20*/  UMOV UR10, UR18 ;  /* 0x00000012000a7c82 */ /* 0x000fe20008000000 */
[----:B------:R1:W-:Y:S01]  /*1c30*/  UTMALDG.3D [UR16], [UR30], desc[UR26] ;  /* 0x00001a101e0075b4 */ /* 0x0003e20008011000 */
[----:B------:R-:W-:Y:S01]  /*1c40*/  UIADD3 UR24, UPT, UPT, UR24, 0x1, URZ ;  /* 0x0000000118187890 */ /* 0x000fe2000fffe0ff */
[----:B------:R-:W-:-:S03]  /*1c50*/  UMOV UR25, UR6 ;  /* 0x0000000600197c82 */ /* 0x000fc60008000000 */
[----:B------:R-:W-:Y:S01]  /*1c60*/  UISETP.NE.AND UP0, UPT, UR24, UR21, UPT ;  /* 0x000000151800728c */ /* 0x000fe2000bf05270 */
[----:B------:R1:W-:Y:S08]  /*1c70*/  UTMALDG.3D [UR8], [UR28], desc[UR26] ;  /* 0x00001a081c0075b4 */ /* 0x0003f00008011000 */
[----:B------:R-:W-:Y:S05]  /*1c80*/  BRA.U UP0, `(.L_x_31) ;  /* 0xfffffffd005c7547 */ /* 0x000fea000b83ffff */
.L_x_26:
[C---:B-1----:R-:W-:Y:S01]  /*1c90*/  LEA R2, R14.reuse, UR4, 0x3 ;  /* 0x000000040e027c11 */ /* 0x042fe2000f8e18ff */
[----:B------:R-:W-:Y:S01]  /*1ca0*/  NOP ;  /* 0x0000000000007918 */ /* 0x000fe20000000000 */
[----:B----4-:R-:W-:Y:S02]  /*1cb0*/  SHF.L.U32 R3, R13, 0x1f, RZ ;  /* 0x0000001f0d037819 */ /* 0x010fe400000006ff */
[----:B------:R-:W-:Y:S02]  /*1cc0*/  LEA R4, R14, UR4, 0x4 ;  /* 0x000000040e047c11 */ /* 0x000fe4000f8e20ff */
[----:B------:R-:W1:Y:S02]  /*1cd0*/  SYNCS.PHASECHK.TRANS64.TRYWAIT P0, [R2+URZ+0xc0], R3 ;  /* 0x0000c003020075a7 */ /* 0x000e6400080011ff */
[----:B-1----:R-:W-:Y:S05]  /*1ce0*/  @!P0 BRA `(.L_x_32) ;  /* 0x000000b400d08947 */ /* 0x002fea0003800000 */
.L_x_305:
[----:B------:R-:W4:Y:S01]  /*1cf0*/  LDS.128 R4, [R4+0x130] ;  /* 0x0001300004047984 */ /* 0x000f220000000c00 */
[----:B---3--:R-:W-:Y:S01]  /*1d00*/  ISETP.GE.AND P0, PT, R68, 0x1, PT ;  /* 0x000000014400780c */ /* 0x008fe20003f06270 */
[----:B-1----:R-:W-:Y:S01]  /*1d10*/  VIADD R2, R2, 0xd0 ;  /* 0x000000d002027836 */ /* 0x002fe20000000000 */
[----:B------:R-:W-:Y:S01]  /*1d20*/  @!PT LDS RZ, [RZ] ;  /* 0x00000000fffff984 */ /* 0x000fe20000000800 */
[----:B------:R-:W-:Y:S01]  /*1d30*/  @!PT LDS RZ, [RZ] ;  /* 0x00000000fffff984 */ /* 0x000fe20000000800 */
[----:B------:R-:W-:Y:S01]  /*1d40*/  @!PT LDS RZ, [RZ] ;  /* 0x00000000fffff984 */ /* 0x000fe20000000800 */
[----:B------:R-:W-:Y:S01]  /*1d50*/  @!PT LDS RZ, [RZ] ;  /* 0x00000000fffff984 */ /* 0x000fe20000000800 */
[----:B------:R1:W-:Y:S06]  /*1d60*/  MEMBAR.ALL.CTA ;  /* 0x0000000000007992 */ /* 0x0003ec0000008000 */
[----:B-1----:R-:W1:Y:S01]  /*1d70*/  FENCE.VIEW.ASYNC.S ;  /* 0x00000000000073c6 */ /* 0x002e620000000000 */
[----:B------:R-:W-:-:S04]  /*1d80*/  PRMT R2, RZ, 0x654, R2 ;  /* 0x00000654ff027816 */ /* 0x000fc80000000002 */
[----:B-1----:R1:W-:Y:S01]  /*1d90*/  SYNCS.ARRIVE.TRANS64.RED.A1T0 RZ, [R2+URZ], RZ ;  /* 0x000000ff02ff79a7 */ /* 0x0023e200081004ff */
[----:B----4-:R-:W-:-:S13]  /*1da0*/  LOP3.LUT P2, RZ, R6, 0x1, RZ, 0xc0, !PT ;  /* 0x0000000106ff7812 */ /* 0x010fda000784c0ff */
[----:B------:R-:W-:Y:S01]  /*1db0*/  @P2 SHF.R.U32.HI R3, RZ, 0x10, R5 ;  /* 0x00000010ff032819 */ /* 0x000fe20000011605 */
[----:B------:R-:W-:Y:S01]  /*1dc0*/  VOTEU.ANY UP0, P2 ;  /* 0x0000000000ff7886 */ /* 0x000fe20001000100 */
[----:B------:R-:W-:Y:S02]  /*1dd0*/  @P2 MOV R11, R4 ;  /* 0x00000004000b2202 */ /* 0x000fe40000000f00 */
[----:B------:R-:W-:Y:S02]  /*1de0*/  @P2 R2UR.BROADCAST UR8, R3 ;  /* 0x00000000030822ca */ /* 0x000fe400008e0000 */
[----:B------:R-:W-:-:S11]  /*1df0*/  @P2 LOP3.LUT R8, R5, 0xffff, RZ, 0xc0, !PT ;  /* 0x0000ffff05082812 */ /* 0x000fd600078ec0ff */
[----:B------:R-:W-:Y:S01]  /*1e00*/  @UP0 UMOV UR36, UR8 ;  /* 0x0000000800240c82 */ /* 0x000fe20008000000 */
[----:B-1----:R-:W-:Y:S05]  /*1e10*/  @!P0 BRA `(.L_x_33) ;  /* 0x0000000000b88947 */ /* 0x002fea0003800000 */
[----:B------:R-:W2:Y:S01]  /*1e20*/  LDC.64 R4, c[0x0][0xb18] ;  /* 0x0002c600ff047b82 */ /* 0x000ea20000000a00 */
[----:B------:R-:W-:-:S07]  /*1e30*/  ISETP.NE.AND P3, PT, R68, 0x1, PT ;  /* 0x000000014400780c */ /* 0x000fce0003f65270 */
[----:B------:R-:W1:Y:S08]  /*1e40*/  LDC.64 R6, c[0x0][0xb10] ;  /* 0x0002c400ff067b82 */ /* 0x000e700000000a00 */
[----:B------:R-:W3:Y:S08]  /*1e50*/  LDC R16, c[0x0][0xb20] ;  /* 0x0002c800ff107b82 */ /* 0x000ef00000000800 */
[----:B------:R-:W4:Y:S01]  /*1e60*/  LDC R18, c[0x0][0xb0c] ;  /* 0x0002c300ff127b82 */ /* 0x000f220000000800 */
[----:B--2---:R-:W-:Y:S01]  /*1e70*/  IMAD.HI.U32 R17, R0, R5, RZ ;  /* 0x0000000500117227 */ /* 0x004fe200078e00ff */
[----:B------:R-:W-:-:S03]  /*1e80*/  ISETP.NE.AND P0, PT, R4, 0x1, PT ;  /* 0x000000010400780c */ /* 0x000fc60003f05270 */
[----:B------:R-:W-:-:S03]  /*1e90*/  IMAD.HI.U32 R5, R8, R5, RZ ;  /* 0x0000000508057227 */ /* 0x000fc600078e00ff */
[----:B------:R-:W2:Y:S01]  /*1ea0*/  LDC.64 R2, c[0x0][0xb28] ;  /* 0x0002ca00ff027b82 */ /* 0x000ea20000000a00 */
[----:B-1----:R-:W-:-:S04]  /*1eb0*/  IMAD.HI.U32 R20, R9, R6, RZ ;  /* 0x0000000609147227 */ /* 0x002fc800078e00ff */
[----:B------:R-:W-:Y:S01]  /*1ec0*/  IMAD.HI.U32 R22, R11, R6, RZ ;  /* 0x000000060b167227 */ /* 0x000fe200078e00ff */
[----:B------:R-:W-:Y:S02]  /*1ed0*/  SHF.R.U32.HI R20, RZ, R7, R20 ;  /* 0x00000007ff147219 */ /* 0x000fe40000011614 */
[-C--:B---3--:R-:W-:Y:S02]  /*1ee0*/  SHF.R.U32.HI R17, RZ, R16.reuse, R17 ;  /* 0x00000010ff117219 */ /* 0x088fe40000011611 */
[----:B------:R-:W-:Y:S02]  /*1ef0*/  SHF.R.U32.HI R5, RZ, R16, R5 ;  /* 0x00000010ff057219 */ /* 0x000fe40000011605 */
[----:B------:R-:W-:Y:S02]  /*1f00*/  SEL R17, R0, R17, !P0 ;  /* 0x0000001100117207 */ /* 0x000fe40004000000 */
[----:B------:R-:W-:Y:S02]  /*1f10*/  SHF.R.U32.HI R22, RZ, R7, R22 ;  /* 0x00000007ff167219 */ /* 0x000fe40000011616 */
[----:B----4-:R-:W-:-:S02]  /*1f20*/  ISETP.NE.AND P1, PT, R18, 0x1, PT ;  /* 0x000000011200780c */ /* 0x010fc40003f25270 */
[----:B------:R-:W-:Y:S02]  /*1f30*/  SEL R5, R8, R5, !P0 ;  /* 0x0000000508057207 */ /* 0x000fe40004000000 */
[----:B------:R-:W-:Y:S02]  /*1f40*/  SEL R19, R9, R20, !P1 ;  /* 0x0000001409137207 */ /* 0x000fe40004800000 */
[----:B------:R-:W-:Y:S01]  /*1f50*/  SEL R7, R11, R22, !P1 ;  /* 0x000000160b077207 */ /* 0x000fe20004800000 */
[----:B--2---:R-:W-:-:S04]  /*1f60*/  IMAD.HI.U32 R20, R17, R2, RZ ;  /* 0x0000000211147227 */ /* 0x004fc800078e00ff */
[----:B------:R-:W-:Y:S01]  /*1f70*/  IMAD.HI.U32 R6, R19, R2, RZ ;  /* 0x0000000213067227 */ /* 0x000fe200078e00ff */
[----:B------:R-:W-:-:S04]  /*1f80*/  @P3 SHF.R.U32.HI R17, RZ, R3, R20 ;  /* 0x00000003ff113219 */ /* 0x000fc80000011614 */
[----:B------:R-:W-:Y:S01]  /*1f90*/  @P3 SHF.R.U32.HI R19, RZ, R3, R6 ;  /* 0x00000003ff133219 */ /* 0x000fe20000011606 */
[----:B------:R-:W-:-:S04]  /*1fa0*/  IMAD R17, R68, R17, RZ ;  /* 0x0000001144117224 */ /* 0x000fc800078e02ff */
[----:B------:R-:W-:Y:S01]  /*1fb0*/  IMAD R6, R68, R19, RZ ;  /* 0x0000001344067224 */ /* 0x000fe200078e02ff */
[C---:B------:R-:W-:Y:S02]  /*1fc0*/  ISETP.GE.AND P0, PT, R5.reuse, R17, PT ;  /* 0x000000110500720c */ /* 0x040fe40003f06270 */
[----:B------:R-:W-:Y:S02]  /*1fd0*/  IADD3 R17, PT, PT, -R5, RZ, RZ ;  /* 0x000000ff05117210 */ /* 0x000fe40007ffe1ff */
[----:B------:R-:W-:Y:S01]  /*1fe0*/  ISETP.GE.OR P0, PT, R7, R6, P0 ;  /* 0x000000060700720c */ /* 0x000fe20000706670 */
[----:B------:R-:W-:-:S04]  /*1ff0*/  IMAD.HI.U32 R6, R5, R2, RZ ;  /* 0x0000000205067227 */ /* 0x000fc800078e00ff */
[----:B------:R-:W-:Y:S01]  /*2000*/  IMAD R8, R4, R17, R8 ;  /* 0x0000001104087224 */ /* 0x000fe200078e0208 */
[----:B------:R-:W-:-:S04]  /*2010*/  SHF.R.U32.HI R6, RZ, R3, R6 ;  /* 0x00000003ff067219 */ /* 0x000fc80000011606 */
[----:B------:R-:W-:-:S03]  /*2020*/  SEL R6, R5, R6, !P3 ;  /* 0x0000000605067207 */ /* 0x000fc60005800000 */
[----:B------:R-:W-:-:S04]  /*2030*/  @!P0 IMAD.HI.U32 R16, R7, R2, RZ ;  /* 0x0000000207108227 */ /* 0x000fc800078e00ff */
[----:B------:R-:W-:Y:S01]  /*2040*/  IMAD.MOV R2, RZ, RZ, -R6 ;  /* 0x000000ffff027224 */ /* 0x000fe200078e0a06 */
[----:B------:R-:W-:-:S03]  /*2050*/  @!P0 SHF.R.U32.HI R16, RZ, R3, R16 ;  /* 0x00000003ff108219 */ /* 0x000fc60000011610 */
[----:B------:R-:W-:Y:S01]  /*2060*/  IMAD R2, R68, R2, R5 ;  /* 0x0000000244027224 */ /* 0x000fe200078e0205 */
        /* <DEDUP_REMOVED lines=9> */
.L_x_33:
[----:B------:R-:W1:Y:S02]  /*2100*/  LDCU UR8, c[0x0][0xb30] ;  /* 0x00016600ff0877ac */ /* 0x000e640008000800 */
[----:B-1----:R-:W-:-:S09]  /*2110*/  UISETP.NE.AND UP0, UPT, UR8, 0x1, UPT ;  /* 0x000000010800788c */ /* 0x002fd2000bf05270 */
[----:B------:R-:W-:Y:S05]  /*2120*/  BRA.U UP0, `(.L_x_34) ;  /* 0x0000000100407547 */ /* 0x000fea000b800000 */
[----:B------:R-:W1:Y:S08]  /*2130*/  LDC.64 R4, c[0x0][0xb10] ;  /* 0x0002c400ff047b82 */ /* 0x000e700000000a00 */
[----:B------:R-:W3:Y:S08]  /*2140*/  LDC.64 R2, c[0x0][0xb18] ;  /* 0x0002c600ff027b82 */ /* 0x000ef00000000a00 */
[----:B------:R-:W4:Y:S08]  /*2150*/  LDC R6, c[0x0][0xb20] ;  /* 0x0002c800ff067b82 */ /* 0x000f300000000800 */
[----:B------:R-:W2:Y:S01]  /*2160*/  LDC R16, c[0x0][0xb0c] ;  /* 0x0002c300ff107b82 */ /* 0x000ea20000000800 */
[----:B-1----:R-:W-:-:S05]  /*2170*/  IMAD.HI.U32 R4, R11, R4, RZ ;  /* 0x000000040b047227 */ /* 0x002fca00078e00ff */
[----:B------:R-:W-:Y:S01]  /*2180*/  SHF.R.U32.HI R4, RZ, R5, R4 ;  /* 0x00000005ff047219 */ /* 0x000fe20000011604 */
[----:B---3--:R-:W-:Y:S01]  /*2190*/  IMAD.HI.U32 R3, R8, R3, RZ ;  /* 0x0000000308037227 */ /* 0x008fe200078e00ff */
[----:B------:R-:W-:-:S04]  /*21a0*/  ISETP.NE.AND P0, PT, R2, 0x1, PT ;  /* 0x000000010200780c */ /* 0x000fc80003f05270 */
[----:B----4-:R-:W-:-:S04]  /*21b0*/  SHF.R.U32.HI R3, RZ, R6, R3 ;  /* 0x00000006ff037219 */ /* 0x010fc80000011603 */
[----:B------:R-:W-:Y:S02]  /*21c0*/  SEL R3, R8, R3, !P0 ;  /* 0x0000000308037207 */ /* 0x000fe40004000000 */
[----:B--2---:R-:W-:-:S04]  /*21d0*/  ISETP.NE.AND P1, PT, R16, 0x1, PT ;  /* 0x000000011000780c */ /* 0x004fc80003f25270 */
[----:B------:R-:W-:-:S05]  /*21e0*/  SEL R4, R11, R4, !P1 ;  /* 0x000000040b047207 */ /* 0x000fca0004800000 */
[----:B------:R-:W-:Y:S02]  /*21f0*/  IMAD.IADD R5, R3, 0x1, -R4 ;  /* 0x0000000103057824 */ /* 0x000fe400078e0a04 */
[----:B------:R-:W-:Y:S02]  /*2200*/  IMAD.IADD R3, R4, 0x1, -R3 ;  /* 0x0000000104037824 */ /* 0x000fe400078e0a03 */
[----:B------:R-:W-:Y:S02]  /*2210*/  IMAD R11, R5, R16, R11 ;  /* 0x00000010050b7224 */ /* 0x000fe400078e020b */
[----:B------:R-:W-:-:S07]  /*2220*/  IMAD R8, R3, R2, R8 ;  /* 0x0000000203087224 */ /* 0x000fce00078e0208 */
.L_x_34:
[----:B------:R-:W-:Y:S01]  /*2230*/  VIADD R14, R14, 0x1 ;  /* 0x000000010e0e7836 */ /* 0x000fe20000000000 */
[----:B------:R-:W-:Y:S01]  /*2240*/  UPLOP3.LUT UP3, UPT, UPT, UPT, UPT, 0x80, 0x8 ;  /* 0x000000000008789c */ /* 0x000fe20003f6f070 */
[----:B------:R-:W-:Y:S02]  /*2250*/  IMAD.IADD R19, R11, 0x1, R180 ;  /* 0x000000010b137824 */ /* 0x000fe400078e02b4 */
[----:B------:R-:W-:Y:S01]  /*2260*/  IMAD.IADD R18, R8, 0x1, R181 ;  /* 0x0000000108127824 */ /* 0x000fe200078e02b5 */
[----:B------:R-:W-:-:S04]  /*2270*/  ISETP.NE.AND P0, PT, R14, 0x2, PT ;  /* 0x000000020e00780c */ /* 0x000fc80003f05270 */
[----:B------:R-:W-:Y:S02]  /*2280*/  SEL R2, RZ, 0x1, P0 ;  /* 0x00000001ff027807 */ /* 0x000fe40000000000 */
[----:B------:R-:W-:Y:S02]  /*2290*/  SEL R14, R14, RZ, P0 ;  /* 0x000000ff0e0e7207 */ /* 0x000fe40000000000 */
[----:B------:R-:W-:Y:S01]  /*22a0*/  LOP3.LUT R13, R13, R2, RZ, 0x3c, !PT ;  /* 0x000000020d0d7212 */ /* 0x000fe200078e3cff */
[----:B------:R-:W-:Y:S06]  /*22b0*/  @P2 BRA `(.L_x_35) ;  /* 0xfffffff000942947 */ /* 0x000fec000383ffff */
[----:B------:R-:W-:Y:S01]  /*22c0*/  UIADD3 UR4, UPT, UPT, UR4, 0x38, URZ ;  /* 0x0000003804047890 */ /* 0x000fe2000fffe0ff */
[----:B------:R-:W-:-:S03]  /*22d0*/  SHF.L.U32 R3, R15, 0x1f, RZ ;  /* 0x0000001f0f037819 */ /* 0x000fc600000006ff */
[----:B------:R-:W-:-:S09]  /*22e0*/  ULEA UR5, UR6, UR4, 0x3 ;  /* 0x0000000406057291 */ /* 0x000fd2000f8e18ff */
[----:B------:R-:W1:Y:S02]  /*22f0*/  SYNCS.PHASECHK.TRANS64.TRYWAIT P0, [UR5], R3 ;  /* 0x00000003ff0075a7 */ /* 0x000e640008001105 */
[----:B-1----:R-:W-:Y:S05]  /*2300*/  @!P0 BRA `(.L_x_36) ;  /* 0x000000b0005c8947 */ /* 0x002fea0003800000 */
.L_x_307:
[----:B------:R-:W-:-:S04]  /*2310*/  UIADD3 UR6, UPT, UPT, UR6, 0x1, URZ ;  /* 0x0000000106067890 */ /* 0x000fc8000fffe0ff */
[----:B------:R-:W-:-:S04]  /*2320*/  UISETP.NE.AND UP0, UPT, UR6, 0x7, UPT ;  /* 0x000000070600788c */ /* 0x000fc8000bf05270 */
[----:B------:R-:W-:Y:S02]  /*2330*/  USEL UR7, URZ, 0x1, UP0 ;  /* 0x00000001ff077887 */ /* 0x000fe40008000000 */
[----:B------:R-:W-:-:S04]  /*2340*/  USEL UR6, UR6, URZ, UP0 ;  /* 0x000000ff06067287 */ /* 0x000fc80008000000 */
[----:B------:R-:W-:Y:S01]  /*2350*/  ULEA UR5, UR6, UR4, 0x3 ;  /* 0x0000000406057291 */ /* 0x000fe2000f8e18ff */
[----:B------:R-:W-:-:S04]  /*2360*/  LOP3.LUT R2, R15, UR7, RZ, 0x3c, !PT ;  /* 0x000000070f027c12 */ /* 0x000fc8000f8e3cff */
[----:B-1----:R-:W-:-:S04]  /*2370*/  SHF.L.U32 R3, R2, 0x1f, RZ ;  /* 0x0000001f02037819 */ /* 0x002fc800000006ff */
[----:B------:R-:W1:Y:S02]  /*2380*/  SYNCS.PHASECHK.TRANS64.TRYWAIT P0, [UR5], R3 ;  /* 0x00000003ff0075a7 */ /* 0x000e640008001105 */
[----:B-1----:R-:W-:Y:S05]  /*2390*/  @!P0 BRA `(.L_x_37) ;  /* 0x000000b000508947 */ /* 0x002fea0003800000 */
.L_x_309:
        /* <DEDUP_REMOVED lines=9> */
.L_x_311:
        /* <DEDUP_REMOVED lines=9> */
.L_x_313:
        /* <DEDUP_REMOVED lines=9> */
.L_x_315:
        /* <DEDUP_REMOVED lines=9> */
.L_x_317:
[----:B------:R-:W-:-:S04]  /*25e0*/  UIADD3 UR6, UPT, UPT, UR6, 0x1, URZ ;  /* 0x0000000106067890 */ /* 0x000fc8000fffe0ff */
[----:B------:R-:W-:-:S04]  /*25f0*/  UISETP.NE.AND UP0, UPT, UR6, 0x7, UPT ;  /* 0x000000070600788c */ /* 0x000fc8000bf05270 */
[----:B------:R-:W-:Y:S02]  /*2600*/  USEL UR5, URZ, 0x1, UP0 ;  /* 0x00000001ff057887 */ /* 0x000fe40008000000 */
[----:B------:R-:W-:-:S04]  /*2610*/  USEL UR6, UR6, URZ, UP0 ;  /* 0x000000ff06067287 */ /* 0x000fc80008000000 */
[----:B------:R-:W-:Y:S01]  /*2620*/  ULEA UR6, UR6, UR4, 0x3 ;  /* 0x0000000406067291 */ /* 0x000fe2000f8e18ff */
[----:B-1----:R-:W-:-:S04]  /*2630*/  LOP3.LUT R3, R2, UR5, RZ, 0x3c, !PT ;  /* 0x0000000502037c12 */ /* 0x002fc8000f8e3cff */
[----:B------:R-:W-:Y:S01]  /*2640*/  SHF.L.U32 R3, R3, 0x1f, RZ ;  /* 0x0000001f03037819 */ /* 0x000fe200000006ff */
[----:B--2---:R-:W-:-:S07]  /*2650*/  IMAD.U32 R0, RZ, RZ, UR6 ;  /* 0x00000006ff007e24 */ /* 0x004fce000f8e00ff */
.L_x_42:
[----:B-1----:R1:W2:Y:S02]  /*2660*/  SYNCS.PHASECHK.TRANS64.TRYWAIT P0, [R0+URZ], R3 ;  /* 0x00000003000075a7 */ /* 0x0022a400080011ff */
[----:B--2---:R-:W-:Y:S05]  /*2670*/  @!P0 NANOSLEEP.SYNCS 0x989680 ;  /* 0x009896800000895d */ /* 0x004fea0003900000 */
[----:B------:R-:W2:Y:S02]  /*2680*/  @!P0 SYNCS.PHASECHK.TRANS64 P0, [R0+URZ], R3 ;  /* 0x00000003000085a7 */ /* 0x000ea400080010ff */
[----:B--2---:R-:W-:Y:S05]  /*2690*/  @P0 EXIT ;  /* 0x000000000000094d */ /* 0x004fea0003800000 */
[----:B------:R-:W-:Y:S05]  /*26a0*/  BRA `(.L_x_42) ;  /* 0xfffffffc00ec7947 */ /* 0x000fea000383ffff */
.L_x_17:
[----:B------:R-:W-:-:S04]  /*26b0*/  UISETP.NE.AND UP0, UPT, UR37, URZ, UPT ;  /* 0x000000ff2500728c */ /* 0x000fc8000bf05270 */
[----:B------:R-:W-:-:S09]  /*26c0*/  UISETP.NE.OR UP0, UPT, UR8, 0x1, UP0 ;  /* 0x000000010800788c */ /* 0x000fd20008705670 */
[----:B------:R-:W-:Y:S05]  /*26d0*/  BRA.U UP0, `(.L_x_43) ;  /* 0x0000000500487547 */ /* 0x000fea000b800000 */
[----:B------:R-:W-:Y:S01]  /*26e0*/  ISETP.NE.AND P2, PT, R2, RZ, PT ;  /* 0x000000ff0200720c */ /* 0x000fe20003f45270 */
[----:B------:R-:W-:Y:S01]  /*26f0*/  IMAD.MOV.U32 R12, RZ, RZ, 0x1 ;  /* 0x00000001ff0c7424 */ /* 0x000fe200078e00ff */
[----:B------:R-:W-:Y:S02]  /*2700*/  CS2R R10, SRZ ;  /* 0x00000000000a7805 */ /* 0x000fe4000001ff00 */
[----:B------:R-:W-:Y:S01]  /*2710*/  CS2R R8, SRZ ;  /* 0x0000000000087805 */ /* 0x000fe2000001ff00 */
[----:B------:R-:W-:Y:S01]  /*2720*/  UMOV UR4, 0x400 ;  /* 0x0000040000047882 */ /* 0x000fe20000000000 */
[----:B------:R-:W-:Y:S01]  /*2730*/  UMOV UR6, URZ ;  /* 0x000000ff00067c82 */ /* 0x000fe20008000000 */
[----:B------:R-:W-:-:S12]  /*2740*/  ULEA UR37, UR37, UR4, 0x18 ;  /* 0x0000000425257291 */ /* 0x000fd8000f8ec0ff */
.L_x_47:
[----:B------:R-:W-:Y:S02]  /*2750*/  LEA R0, R8, UR37, 0x3 ;  /* 0x0000002508007c11 */ /* 0x000fe4000f8e18ff */
[----:B------:R-:W-:-:S03]  /*2760*/  SHF.L.U32 R5, R9, 0x1f, RZ ;  /* 0x0000001f09057819 */ /* 0x000fc600000006ff */
[----:B------:R-:W-:Y:S01]  /*2770*/  VIADD R4, R0, 0x110 ;  /* 0x0000011000047836 */ /* 0x000fe20000000000 */
[----:B------:R-:W1:Y:S02]  /*2780*/  SYNCS.PHASECHK.TRANS64.TRYWAIT P0, [R0+URZ+0x100], R5 ;  /* 0x00010005000075a7 */ /* 0x000e6400080011ff */
[----:B-1----:R-:W-:Y:S05]  /*2790*/  @!P0 BRA `(.L_x_44) ;  /* 0x000000ac00c88947 */ /* 0x002fea0003800000 */
.L_x_318:
[----:B------:R-:W-:Y:S01]  /*27a0*/  ULEA UR5, UR6, UR37, 0x3 ;  /* 0x0000002506057291 */ /* 0x000fe2000f8e18ff */
[----:B------:R-:W-:Y:S02]  /*27b0*/  PRMT R4, RZ, 0x654, R4 ;  /* 0x00000654ff047816 */ /* 0x000fe40000000004 */
[----:B-1----:R-:W-:Y:S01]  /*27c0*/  SHF.L.U32 R5, R12, 0x1f, RZ ;  /* 0x0000001f0c057819 */ /* 0x002fe200000006ff */
[----:B------:R-:W-:Y:S01]  /*27d0*/  UIADD3 UR4, UPT, UPT, UR5, 0xc0, URZ ;  /* 0x000000c005047890 */ /* 0x000fe2000fffe0ff */
[----:B------:R1:W-:Y:S05]  /*27e0*/  SYNCS.ARRIVE.TRANS64.RED.A1T0 RZ, [R4+URZ], RZ ;  /* 0x000000ff04ff79a7 */ /* 0x0003ea00081004ff */
[----:B------:R-:W-:Y:S01]  /*27f0*/  IMAD.U32 R7, RZ, RZ, UR4 ;  /* 0x00000004ff077e24 */ /* 0x000fe2000f8e00ff */
[----:B------:R-:W2:Y:S04]  /*2800*/  SYNCS.PHASECHK.TRANS64.TRYWAIT P0, [UR5+0xd0], R5 ;  /* 0x0000d005ff0075a7 */ /* 0x000ea80008001105 */
[----:B------:R-:W-:Y:S01]  /*2810*/  PRMT R6, R2, 0x654, R7 ;  /* 0x0000065402067816 */ /* 0x000fe20000000007 */
[----:B-1----:R-:W-:Y:S01]  /*2820*/  @!P2 IMAD.MOV.U32 R4, RZ, RZ, 0x10 ;  /* 0x00000010ff04a424 */ /* 0x002fe200078e00ff */
[----:B--2---:R-:W-:Y:S06]  /*2830*/  @!P0 BRA `(.L_x_45) ;  /* 0x000000ac00b48947 */ /* 0x004fec0003800000 */
.L_x_320:
[----:B------:R-:W-:Y:S01]  /*2840*/  ULEA UR4, UR6, UR37, 0x4 ;  /* 0x0000002506047291 */ /* 0x000fe2000f8e20ff */
[----:B------:R-:W-:Y:S01]  /*2850*/  SEL R3, R6, R3, !P2 ;  /* 0x0000000306037207 */ /* 0x000fe20005000000 */
[----:B------:R-:W-:Y:S01]  /*2860*/  UIADD3 UR5, UPT, UPT, UR5, 0xc0, URZ ;  /* 0x000000c005057890 */ /* 0x000fe2000fffe0ff */
[----:B-1----:R-:W-:Y:S01]  /*2870*/  LEA R0, R11, UR37, 0x3 ;  /* 0x000000250b007c11 */ /* 0x002fe2000f8e18ff */
[----:B------:R-:W-:Y:S01]  /*2880*/  UIADD3 UR4, UPT, UPT, UR4, 0x130, URZ ;  /* 0x0000013004047890 */ /* 0x000fe2000fffe0ff */
[----:B------:R-:W-:Y:S01]  /*2890*/  SHF.L.U32 R5, R10, 0x1f, RZ ;  /* 0x0000001f0a057819 */ /* 0x000fe200000006ff */
[----:B------:R1:W-:Y:S01]  /*28a0*/  @!P2 SYNCS.ARRIVE.TRANS64.RED RZ, [R3+URZ], R4 ;  /* 0x0000000403ffa9a7 */ /* 0x0003e200080004ff */
[----:B------:R-:W-:Y:S01]  /*28b0*/  UIADD3 UR6, UPT, UPT, UR6, 0x1, URZ ;  /* 0x0000000106067890 */ /* 0x000fe2000fffe0ff */
[----:B------:R-:W-:-:S03]  /*28c0*/  VIADD R8, R8, 0x1 ;  /* 0x0000000108087836 */ /* 0x000fc60000000000 */
[----:B------:R-:W-:Y:S02]  /*28d0*/  UISETP.NE.AND UP0, UPT, UR6, 0x2, UPT ;  /* 0x000000020600788c */ /* 0x000fe4000bf05270 */
[----:B------:R-:W-:Y:S06]  /*28e0*/  UGETNEXTWORKID.BROADCAST [UR4], [UR5] ;  /* 0x00000000040073ca */ /* 0x000fec0008000100 */
[----:B------:R-:W-:Y:S01]  /*28f0*/  USEL UR4, URZ, 0x1, UP0 ;  /* 0x00000001ff047887 */ /* 0x000fe20008000000 */
[----:B------:R-:W-:Y:S01]  /*2900*/  ISETP.NE.AND P0, PT, R8, 0x2, PT ;  /* 0x000000020800780c */ /* 0x000fe20003f05270 */
[----:B------:R-:W-:Y:S01]  /*2910*/  USEL UR6, UR6, URZ, UP0 ;  /* 0x000000ff06067287 */ /* 0x000fe20008000000 */
[----:B------:R-:W2:Y:S03]  /*2920*/  SYNCS.PHASECHK.TRANS64.TRYWAIT P1, [R0+URZ+0xc0], R5 ;  /* 0x0000c005000075a7 */ /* 0x000ea600080211ff */
[----:B------:R-:W-:Y:S01]  /*2930*/  LOP3.LUT R12, R12, UR4, RZ, 0x3c, !PT ;  /* 0x000000040c0c7c12 */ /* 0x000fe2000f8e3cff */
[----:B-12---:R-:W-:Y:S07]  /*2940*/  @!P1 BRA `(.L_x_46) ;  /* 0x000000ac00889947 */ /* 0x006fee0003800000 */
.L_x_321:
[C---:B------:R-:W-:Y:S01]  /*2950*/  LEA R4, R11.reuse, UR37, 0x4 ;  /* 0x000000250b047c11 */ /* 0x040fe2000f8e20ff */
[----:B-1----:R-:W-:Y:S01]  /*2960*/  VIADD R0, R0, 0xd0 ;  /* 0x000000d000007836 */ /* 0x002fe20000000000 */
[----:B------:R-:W-:Y:S01]  /*2970*/  SEL R8, R8, RZ, P0 ;  /* 0x000000ff08087207 */ /* 0x000fe20000000000 */
[----:B------:R-:W-:-:S03]  /*2980*/  VIADD R11, R11, 0x1 ;  /* 0x000000010b0b7836 */ /* 0x000fc60000000000 */
[----:B------:R-:W1:Y:S01]  /*2990*/  LDS.128 R4, [R4+0x130] ;  /* 0x0001300004047984 */ /* 0x000e620000000c00 */
[----:B------:R-:W-:Y:S02]  /*29a0*/  PRMT R0, RZ, 0x654, R0 ;  /* 0x00000654ff007816 */ /* 0x000fe40000000000 */
[C---:B------:R-:W-:Y:S01]  /*29b0*/  ISETP.NE.AND P1, PT, R11.reuse, 0x2, PT ;  /* 0x000000020b00780c */ /* 0x040fe20003f25270 */
[----:B------:R-:W-:Y:S01]  /*29c0*/  @!PT LDS RZ, [RZ] ;  /* 0x00000000fffff984 */ /* 0x000fe20000000800 */
[----:B------:R-:W-:Y:S01]  /*29d0*/  @!PT LDS RZ, [RZ] ;  /* 0x00000000fffff984 */ /* 0x000fe20000000800 */
[----:B------:R-:W-:Y:S01]  /*29e0*/  @!PT LDS RZ, [RZ] ;  /* 0x00000000fffff984 */ /* 0x000fe20000000800 */
[----:B------:R-:W-:Y:S01]  /*29f0*/  @!PT LDS RZ, [RZ] ;  /* 0x00000000fffff984 */ /* 0x000fe20000000800 */
[----:B------:R2:W-:Y:S06]  /*2a00*/  MEMBAR.ALL.CTA ;  /* 0x0000000000007992 */ /* 0x0005ec0000008000 */
[----:B--2---:R-:W2:Y:S01]  /*2a10*/  FENCE.VIEW.ASYNC.S ;  /* 0x00000000000073c6 */ /* 0x004ea20000000000 */
[----:B------:R-:W-:Y:S01]  /*2a20*/  SEL R11, R11, RZ, P1 ;  /* 0x000000ff0b0b7207 */ /* 0x000fe20000800000 */
[----:B--2---:R2:W-:Y:S01]  /*2a30*/  SYNCS.ARRIVE.TRANS64.RED.A1T0 RZ, [R0+URZ], RZ ;  /* 0x000000ff00ff79a7 */ /* 0x0045e200081004ff */
[----:B-1----:R-:W-:-:S02]  /*2a40*/  LOP3.LUT P3, RZ, R6, 0x1, RZ, 0xc0, !PT ;  /* 0x0000000106ff7812 */ /* 0x002fc4000786c0ff */
[----:B------:R-:W-:-:S04]  /*2a50*/  SEL R5, RZ, 0x1, P1 ;  /* 0x00000001ff057807 */ /* 0x000fc80000800000 */
[----:B------:R-:W-:Y:S02]  /*2a60*/  LOP3.LUT R10, R10, R5, RZ, 0x3c, !PT ;  /* 0x000000050a0a7212 */ /* 0x000fe400078e3cff */
[----:B--2---:R-:W-:-:S04]  /*2a70*/  SEL R0, RZ, 0x1, P0 ;  /* 0x00000001ff007807 */ /* 0x004fc80000000000 */
[----:B------:R-:W-:Y:S01]  /*2a80*/  LOP3.LUT R9, R9, R0, RZ, 0x3c, !PT ;  /* 0x0000000009097212 */ /* 0x000fe200078e3cff */
[----:B------:R-:W-:Y:S06]  /*2a90*/  @P3 BRA `(.L_x_47) ;  /* 0xfffffffc002c3947 */ /* 0x000fec000383ffff */
[----:B------:R-:W-:Y:S01]  /*2aa0*/  ULEA UR5, UR6, UR37, 0x3 ;  /* 0x0000002506057291 */ /* 0x000fe2000f8e18ff */
[----:B------:R-:W-:-:S08]  /*2ab0*/  SHF.L.U32 R3, R12, 0x1f, RZ ;  /* 0x0000001f0c037819 */ /* 0x000fd000000006ff */
[----:B------:R-:W1:Y:S02]  /*2ac0*/  SYNCS.PHASECHK.TRANS64 P0, [UR5+0xd0], R3 ;  /* 0x0000d003ff0075a7 */ /* 0x000e640008001005 */
[----:B-1----:R-:W-:Y:S05]  /*2ad0*/  @P0 BRA `(.L_x_48) ;  /* 0x0000000000080947 */ /* 0x002fea0003800000 */
[----:B------:R-:W1:Y:S02]  /*2ae0*/  SYNCS.PHASECHK.TRANS64.TRYWAIT P0, [UR5+0xd0], R3 ;  /* 0x0000d003ff0075a7 */ /* 0x000e640008001105 */
[----:B-1----:R-:W-:Y:S05]  /*2af0*/  @!P0 BRA `(.L_x_49) ;  /* 0x000000ac00308947 */ /* 0x002fea0003800000 */
.L_x_48:
[----:B------:R-:W-:-:S04]  /*2b00*/  UIADD3 UR4, UPT, UPT, UR6, 0x1, URZ ;  /* 0x0000000106047890 */ /* 0x000fc8000fffe0ff */
[----:B------:R-:W-:-:S04]  /*2b10*/  UISETP.NE.AND UP0, UPT, UR4, 0x2, UPT ;  /* 0x000000020400788c */ /* 0x000fc8000bf05270 */
[----:B------:R-:W-:Y:S02]  /*2b20*/  USEL UR7, URZ, 0x1, UP0 ;  /* 0x00000001ff077887 */ /* 0x000fe40008000000 */
[----:B------:R-:W-:-:S04]  /*2b30*/  USEL UR4, UR4, URZ, UP0 ;  /* 0x000000ff04047287 */ /* 0x000fc80008000000 */
[----:B------:R-:W-:Y:S01]  /*2b40*/  ULEA UR4, UR4, UR37, 0x3 ;  /* 0x0000002504047291 */ /* 0x000fe2000f8e18ff */
[----:B-1----:R-:W-:-:S04]  /*2b50*/  LOP3.LUT R3, R12, UR7, RZ, 0x3c, !PT ;  /* 0x000000070c037c12 */ /* 0x002fc8000f8e3cff */
[----:B------:R-:W-:-:S04]  /*2b60*/  SHF.L.U32 R0, R3, 0x1f, RZ ;  /* 0x0000001f03007819 */ /* 0x000fc800000006ff */
[----:B------:R-:W1:Y:S02]  /*2b70*/  SYNCS.PHASECHK.TRANS64 P0, [UR4+0xd0], R0 ;  /* 0x0000d000ff0075a7 */ /* 0x000e640008001004 */
[----:B-1----:R-:W-:Y:S05]  /*2b80*/  @P0 EXIT ;  /* 0x000000000000094d */ /* 0x002fea0003800000 */
[----:B------:R-:W-:Y:S02]  /*2b90*/  SHF.L.U32 R3, R3, 0x1f, RZ ;  /* 0x0000001f03037819 */ /* 0x000fe400000006ff */
[----:B------:R-:W-:-:S07]  /*2ba0*/  MOV R0, UR4 ;  /* 0x0000000400007c02 */ /* 0x000fce0008000f00 */
.L_x_50:
[----:B-1----:R1:W2:Y:S02]  /*2bb0*/  SYNCS.PHASECHK.TRANS64.TRYWAIT P0, [R0+URZ+0xd0], R3 ;  /* 0x0000d003000075a7 */ /* 0x0022a400080011ff */
[----:B--2---:R-:W-:Y:S05]  /*2bc0*/  @!P0 NANOSLEEP.SYNCS 0x989680 ;  /* 0x009896800000895d */ /* 0x004fea0003900000 */
[----:B------:R-:W2:Y:S02]  /*2bd0*/  @!P0 SYNCS.PHASECHK.TRANS64 P0, [R0+URZ+0xd0], R3 ;  /* 0x0000d003000085a7 */ /* 0x000ea400080010ff */
[----:B--2---:R-:W-:Y:S05]  /*2be0*/  @P0 EXIT ;  /* 0x000000000000094d */ /* 0x004fea0003800000 */
[----:B------:R-:W-:Y:S05]  /*2bf0*/  BRA `(.L_x_50) ;  /* 0xfffffffc00ec7947 */ /* 0x000fea000383ffff */
.L_x_43:
[----:B------:R-:W-:-:S09]  /*2c00*/  UISETP.NE.AND UP0, UPT, UR8, URZ, UPT ;  /* 0x000000ff0800728c */ /* 0x000fd2000bf05270 */
[----:B------:R-:W-:Y:S05]  /*2c10*/  BRA.U UP0, `(.L_x_51) ;  /* 0x0000000d00347547 */ /* 0x000fea000b800000 */
[----:B------:R-:W-:Y:S01]  /*2c20*/  UMOV UR4, 0x40 ;  /* 0x0000004000047882 */ /* 0x000fe20000000000 */
[----:B------:R-:W-:Y:S01]  /*2c30*/  NOP ;  /* 0x0000000000007918 */ /* 0x000fe20000000000 */
[----:B------:R-:W-:Y:S01]  /*2c40*/  ULEA UR4, UR37, UR4, 0x18 ;  /* 0x0000000425047291 */ /* 0x000fe2000f8ec0ff */
[----:B------:R-:W-:Y:S02]  /*2c50*/  UMOV UR5, 0x400 ;  /* 0x0000040000057882 */ /* 0x000fe40000000000 */
[----:B------:R-:W-:-:S06]  /*2c60*/  ULEA UR37, UR37, UR5, 0x18 ;  /* 0x0000000525257291 */ /* 0x000fcc000f8ec0ff */
[----:B------:R-:W1:Y:S02]  /*2c70*/  LDS.U8 R0, [UR4+0x1c] ;  /* 0x00001c04ff007984 */ /* 0x000e640008000000 */
[----:B-1----:R-:W-:-:S13]  /*2c80*/  ISETP.NE.AND P0, PT, R0, RZ, PT ;  /* 0x000000ff0000720c */ /* 0x002fda0003f05270 */
[----:B------:R-:W-:Y:S05]  /*2c90*/  @P0 BRA `(.L_x_52) ;  /* 0x0000000000580947 */ /* 0x000fea0003800000 */
[----:B------:R-:W-:-:S13]  /*2ca0*/  ELECT P0, URZ, PT ;  /* 0x0000000000ff782f */ /* 0x000fda0003800000 */
[----:B------:R-:W-:Y:S05]  /*2cb0*/  @!P0 BRA `(.L_x_53) ;  /* 0x0000000000608947 */ /* 0x000fea0003800000 */
[----:B------:R-:W-:Y:S01]  /*2cc0*/  UMOV UR5, 0x10 ;  /* 0x0000001000057882 */ /* 0x000fe20000000000 */
[----:B------:R-:W-:Y:S01]  /*2cd0*/  HFMA2 R0, -RZ, RZ, 0, 5.9604644775390625e-08 ;  /* 0x00000001ff007431 */ /* 0x000fe200000001ff */
[----:B------:R-:W-:-:S03]  /*2ce0*/  MOV R2, 0xffff ;  /* 0x0000ffff00027802 */ /* 0x000fc60000000f00 */
[----:B------:R-:W-:Y:S04]  /*2cf0*/  DEPBAR.LE SB1, 0x36 ;  /* 0x00009d800000791a */ /* 0x000fe80000000000 */
[----:B------:R-:W1:Y:S02]  /*2d00*/  UTCATOMSWS.FIND_AND_SET.ALIGN UP0, UR5, UR5 ;  /* 0x00000005000575e3 */ /* 0x000e640008000800 */
[----:B-1----:R-:W-:Y:S01]  /*2d10*/  MOV R3, UR5 ;  /* 0x0000000500037c02 */ /* 0x002fe20008000f00 */
[----:B------:R-:W-:Y:S06]  /*2d20*/  BRA.U UP0, `(.L_x_54) ;  /* 0x0000000100187547 */ /* 0x000fec000b800000 */
.L_x_55:
[----:B------:R-:W-:Y:S05]  /*2d30*/  NANOSLEEP 0x64 ;  /* 0x000000640000795d */ /* 0x000fea0003800000 */
[----:B------:R-:W-:-:S05]  /*2d40*/  UMOV UR5, 0x10 ;  /* 0x0000001000057882 */ /* 0x000fca0000000000 */
[----:B------:R-:W-:Y:S04]  /*2d50*/  DEPBAR.LE SB1, 0x36 ;  /* 0x00009d800000791a */ /* 0x000fe80000000000 */
[----:B------:R-:W1:Y:S02]  /*2d60*/  UTCATOMSWS.FIND_AND_SET.ALIGN UP0, UR5, UR5 ;  /* 0x00000005000575e3 */ /* 0x000e640008000800 */
[----:B-1----:R-:W-:Y:S01]  /*2d70*/  MOV R3, UR5 ;  /* 0x0000000500037c02 */ /* 0x002fe20008000f00 */
[----:B------:R-:W-:Y:S05]  /*2d80*/  BRA.U !UP0, `(.L_x_55) ;  /* 0xfffffffd08e87547 */ /* 0x000fea000b83ffff */
.L_x_54:
[-C--:B------:R-:W-:Y:S02]  /*2d90*/  SHF.L.U32 R2, R2, R3.reuse, RZ ;  /* 0x0000000302027219 */ /* 0x080fe400000006ff */
[----:B------:R-:W-:Y:S01]  /*2da0*/  SHF.L.U32 R0, R0, R3, RZ ;  /* 0x0000000300007219 */ /* 0x000fe200000006ff */
[----:B------:R-:W-:Y:S02]  /*2db0*/  IMAD.SHL.U32 R3, R3, 0x20, RZ ;  /* 0x0000002003037824 */ /* 0x000fe400078e00ff */
[----:B------:R1:W-:Y:S04]  /*2dc0*/  ATOMS.OR RZ, [UR4+0x14], R2 ;  /* 0x00001402ffff798c */ /* 0x0003e8000b000004 */
[----:B------:R1:W-:Y:S04]  /*2dd0*/  ATOMS.OR RZ, [UR4+0x18], R0 ;  /* 0x00001800ffff798c */ /* 0x0003e8000b000004 */
[----:B------:R1:W-:Y:S01]  /*2de0*/  STS [UR37+0x150], R3 ;  /* 0x00015003ff007988 */ /* 0x0003e20008000825 */
[----:B------:R-:W-:Y:S05]  /*2df0*/  BRA `(.L_x_53) ;  /* 0x0000000000107947 */ /* 0x000fea0003800000 */
.L_x_52:
[----:B------:R-:W-:Y:S02]  /*2e00*/  MOV R0, 0xffffffff ;  /* 0xffffffff00007802 */ /* 0x000fe40000000f00 */
[----:B------:R-:W-:-:S03]  /*2e10*/  MOV R2, 0x2e40 ;  /* 0x00002e4000027802 */ /* 0x000fc60000000f00 */
[----:B------:R1:W-:Y:S04]  /*2e20*/  STS [UR37+0x150], R0 ;  /* 0x00015000ff007988 */ /* 0x0003e80008000825 */
[----:B-1-3-5:R-:W-:Y:S05]  /*2e30*/  CALL.REL.NOINC `($__internal_1_$__cuda_sm10x_tcgen05_guardrail_trap_phase_invalid_during_alloc) ;  /* 0x000000b000087944 */ /* 0x02afea0003c00000 */
.L_x_53:
[----:B------:R-:W-:Y:S05]  /*2e40*/  WARPSYNC.ALL ;  /* 0x0000000000007948 */ /* 0x000fea0003800000 */
[----:B------:R-:W2:Y:S01]  /*2e50*/  S2UR UR6, SR_CgaCtaId ;  /* 0x00000000000679c3 */ /* 0x000ea20000008800 */
[----:B------:R-:W-:Y:S01]  /*2e60*/  UMOV UR4, 0x400 ;  /* 0x0000040000047882 */ /* 0x000fe20000000000 */
[----:B------:R-:W-:-:S06]  /*2e70*/  NOP ;  /* 0x0000000000007918 */ /* 0x000fcc0000000000 */
[----:B------:R-:W-:Y:S06]  /*2e80*/  BAR.ARV 0x6, 0xa0 ;  /* 0x0182800000007b1d */ /* 0x000fec0000002000 */
[----:B------:R-:W4:Y:S01]  /*2e90*/  LDCU UR7, c[0x0][0x38c] ;  /* 0x00007180ff0777ac */ /* 0x000f220008000800 */
[----:B------:R-:W-:Y:S01]  /*2ea0*/  IMAD.MOV.U32 R11, RZ, RZ, 0x1 ;  /* 0x00000001ff0b7424 */ /* 0x000fe200078e00ff */
[----:B------:R-:W-:Y:S01]  /*2eb0*/  CS2R R8, SRZ ;  /* 0x0000000000087805 */ /* 0x000fe2000001ff00 */
[----:B------:R-:W-:Y:S01]  /*2ec0*/  IMAD.MOV.U32 R10, RZ, RZ, RZ ;  /* 0x000000ffff0a7224 */ /* 0x000fe200078e00ff */
[----:B------:R-:W-:Y:S01]  /*2ed0*/  UMOV UR18, URZ ;  /* 0x000000ff00127c82 */ /* 0x000fe20008000000 */
[----:B------:R-:W-:Y:S01]  /*2ee0*/  UMOV UR17, URZ ;  /* 0x000000ff00117c82 */ /* 0x000fe20008000000 */
[----:B------:R-:W-:Y:S01]  /*2ef0*/  UMOV UR22, 0x0 ;  /* 0x0000000000167882 */ /* 0x000fe20000000000 */
[----:B------:R-:W-:Y:S01]  /*2f00*/  UMOV UR23, 0x8400010 ;  /* 0x0840001000177882 */ /* 0x000fe20000000000 */
[----:B------:R-:W-:Y:S01]  /*2f10*/  UMOV UR20, 0x0 ;  /* 0x0000000000147882 */ /* 0x000fe20000000000 */
[----:B------:R-:W-:Y:S01]  /*2f20*/  UMOV UR21, 0x8400010 ;  /* 0x0840001000157882 */ /* 0x000fe20000000000 */
[----:B--2---:R-:W-:Y:S01]  /*2f30*/  ULEA UR6, UR6, UR4, 0x18 ;  /* 0x0000000406067291 */ /* 0x004fe2000f8ec0ff */
[----:B------:R-:W2:Y:S03]  /*2f40*/  LDCU UR4, c[0x0][0x38c] ;  /* 0x00007180ff0477ac */ /* 0x000ea60008000800 */
[----:B------:R-:W-:-:S02]  /*2f50*/  UIADD3 UR11, UPT, UPT, UR6, 0xc400, URZ ;  /* 0x0000c400060b7890 */ /* 0x000fc4000fffe0ff */
[----:B----4-:R-:W-:-:S03]  /*2f60*/  UIADD3 UR7, UPT, UPT, UR7, 0x3f, URZ ;  /* 0x0000003f07077890 */ /* 0x010fc6000fffe0ff */
[----:B-1----:R-:W1:Y:S01]  /*2f70*/  LDS R0, [UR6+0x150] ;  /* 0x00015006ff007984 */ /* 0x002e620008000800 */
[----:B------:R-:W-:Y:S02]  /*2f80*/  UIADD3 UR12, UPT, UPT, UR6, 0x1a400, URZ ;  /* 0x0001a400060c7890 */ /* 0x000fe4000fffe0ff */
[----:B------:R-:W-:Y:S02]  /*2f90*/  USHF.R.S32.HI UR5, URZ, 0x1f, UR7 ;  /* 0x0000001fff057899 */ /* 0x000fe40008011407 */
[----:B------:R-:W-:Y:S02]  /*2fa0*/  USHF.R.U32.HI UR11, URZ, 0x4, UR11 ;  /* 0x00000004ff0b7899 */ /* 0x000fe4000801160b */
[----:B------:R-:W-:Y:S02]  /*2fb0*/  ULEA.HI UR5, UR5, UR7, URZ, 0x6 ;  /* 0x0000000705057291 */ /* 0x000fe4000f8f30ff */
[----:B------:R-:W-:Y:S02]  /*2fc0*/  USHF.R.U32.HI UR12, URZ, 0x4, UR12 ;  /* 0x00000004ff0c7899 */ /* 0x000fe4000801160c */
[----:B------:R-:W-:-:S02]  /*2fd0*/  USHF.R.S32.HI UR5, URZ, 0x6, UR5 ;  /* 0x00000006ff057899 */ /* 0x000fc40008011405 */
[----:B------:R-:W-:Y:S02]  /*2fe0*/  ULOP3.LUT UR11, UR11, 0x3fff, URZ, 0xc0, !UPT ;  /* 0x00003fff0b0b7892 */ /* 0x000fe4000f8ec0ff */
[----:B------:R-:W-:Y:S02]  /*2ff0*/  UISETP.LT.AND UP0, UPT, UR5, 0x1, UPT ;  /* 0x000000010500788c */ /* 0x000fe4000bf01270 */
[----:B------:R-:W-:Y:S02]  /*3000*/  ULOP3.LUT UR12, UR12, 0x3fff, URZ, 0xc0, !UPT ;  /* 0x00003fff0c0c7892 */ /* 0x000fe4000f8ec0ff */
[----:B------:R-:W-:Y:S02]  /*3010*/  USEL UR10, UR5, 0x1, !UP0 ;  /* 0x00000001050a7887 */ /* 0x000fe4000c000000 */
[----:B------:R-:W-:Y:S02]  /*3020*/  ULOP3.LUT UR11, UR11, 0x10000, URZ, 0xfc, !UPT ;  /* 0x000100000b0b7892 */ /* 0x000fe4000f8efcff */
[----:B------:R-:W-:-:S02]  /*3030*/  ULOP3.LUT UR12, UR12, 0x10000, URZ, 0xfc, !UPT ;  /* 0x000100000c0c7892 */ /* 0x000fc4000f8efcff */
[----:B------:R-:W-:Y:S02]  /*3040*/  UIADD3 UR10, UPT, UPT, -UR10, URZ, URZ ;  /* 0x000000ff0a0a7290 */ /* 0x000fe4000fffe1ff */
[----:B--2---:R-:W-:Y:S01]  /*3050*/  UISETP.GE.AND UP3, UPT, UR4, 0x1, UPT ;  /* 0x000000010400788c */ /* 0x004fe2000bf66270 */
[----:B-1----:R-:W-:-:S15]  /*3060*/  R2UR UR19, R0 ;  /* 0x00000000001372ca */ /* 0x002fde00000e0000 */
.L_x_62:
[----:B------:R-:W-:Y:S02]  /*3070*/  LEA R0, R10, UR6, 0x3 ;  /* 0x000000060a007c11 */ /* 0x000fe4000f8e18ff */
[----:B------:R-:W-:Y:S02]  /*3080*/  SHF.L.U32 R5, R9, 0x1f, RZ ;  /* 0x0000001f09057819 */ /* 0x000fe400000006ff */
[----:B------:R-:W-:Y:S01]  /*3090*/  PLOP3.LUT P0, PT, PT, PT, UP3, 0x80, 0x8 ;  /* 0x000000000008781c */ /* 0x000fe20003f0f038 */
[----:B------:R-:W-:Y:S01]  /*30a0*/  VIADD R3, R0, 0xd0 ;  /* 0x000000d000037836 */ /* 0x000fe20000000000 */
[----:B-1----:R-:W1:Y:S02]  /*30b0*/  SYNCS.PHASECHK.TRANS64.TRYWAIT P1, [R0+URZ+0xc0], R5 ;  /* 0x0000c005000075a7 */ /* 0x002e6400080211ff */
[----:B-1--4-:R-:W-:Y:S09]  /*30c0*/  @!P1 BRA `(.L_x_56) ;  /* 0x000000a400d49947 */ /* 0x012ff20003800000 */
.L_x_323:
[----:B------:R-:W-:Y:S01]  /*30d0*/  LEA R4, R10, UR6, 0x4 ;  /* 0x000000060a047c11 */ /* 0x000fe2000f8e20ff */
[----:B------:R-:W-:Y:S01]  /*30e0*/  @UP3 ULEA UR4, UR17, UR6, 0x3 ;  /* 0x0000000611043291 */ /* 0x000fe2000f8e18ff */
[----:B------:R-:W-:Y:S01]  /*30f0*/  PLOP3.LUT P2, PT, PT, PT, PT, 0x80, 0x8 ;  /* 0x000000000008781c */ /* 0x000fe20003f4f070 */
[----:B------:R-:W-:Y:S01]  /*3100*/  ULEA UR8, UR18, UR6, 0x3 ;  /* 0x0000000612087291 */ /* 0x000fe2000f8e18ff */
[----:B------:R-:W-:Y:S01]  /*3110*/  PRMT R3, RZ, 0x654, R3 ;  /* 0x00000654ff037816 */ /* 0x000fe20000000003 */
[----:B------:R-:W-:Y:S01]  /*3120*/  ULEA UR9, UR18, UR19, 0x8 ;  /* 0x0000001312097291 */ /* 0x000fe2000f8e40ff */
[----:B-1----:R-:W1:Y:S01]  /*3130*/  LDS.128 R4, [R4+0x130] ;  /* 0x0001300004047984 */ /* 0x002e620000000c00 */
[----:B------:R-:W-:Y:S02]  /*3140*/  @P0 SHF.L.U32 R2, R8, 0x1f, RZ ;  /* 0x0000001f08020819 */ /* 0x000fe400000006ff */
[----:B------:R-:W-:Y:S01]  /*3150*/  SHF.L.U32 R0, R11, 0x1f, RZ ;  /* 0x0000001f0b007819 */ /* 0x000fe200000006ff */
[----:B------:R-:W-:Y:S01]  /*3160*/  @!PT LDS RZ, [RZ] ;  /* 0x00000000fffff984 */ /* 0x000fe20000000800 */
[----:B------:R-:W-:Y:S01]  /*3170*/  @!PT LDS RZ, [RZ] ;  /* 0x00000000fffff984 */ /* 0x000fe20000000800 */
[----:B------:R-:W-:Y:S01]  /*3180*/  @!PT LDS RZ, [RZ] ;  /* 0x00000000fffff984 */ /* 0x000fe20000000800 */
[----:B------:R-:W-:Y:S01]  /*3190*/  @!PT LDS RZ, [RZ] ;  /* 0x00000000fffff984 */ /* 0x000fe20000000800 */
[----:B------:R2:W-:Y:S06]  /*31a0*/  MEMBAR.ALL.CTA ;  /* 0x0000000000007992 */ /* 0x0005ec0000008000 */
[----:B--2---:R-:W2:Y:S02]  /*31b0*/  FENCE.VIEW.ASYNC.S ;  /* 0x00000000000073c6 */ /* 0x004ea40000000000 */
[----:B--2---:R2:W-:Y:S01]  /*31c0*/  SYNCS.ARRIVE.TRANS64.RED.A1T0 RZ, [R3+URZ], RZ ;  /* 0x000000ff03ff79a7 */ /* 0x0045e200081004ff */
[----:B------:R2:W4:Y:S01]  /*31d0*/  @P0 SYNCS.PHASECHK.TRANS64.TRYWAIT P2, [UR4], R2 ;  /* 0x00000002ff0005a7 */ /* 0x0005220008041104 */
[----:B-1----:R-:W-:Y:S01]  /*31e0*/  LOP3.LUT P1, RZ, R6, 0x1, RZ, 0xc0, !PT ;  /* 0x0000000106ff7812 */ /* 0x002fe2000782c0ff */
[----:B------:R-:W1:Y:S02]  /*31f0*/  SYNCS.PHASECHK.TRANS64.TRYWAIT P0, [UR8+0xf0], R0 ;  /* 0x0000f000ff0075a7 */ /* 0x000e640008001108 */
[----:B-12-4-:R-:W-:Y:S10]  /*3200*/  @!P0 BRA `(.L_x_57) ;  /* 0x000000a400988947 */ /* 0x016ff40003800000 */
.L_x_325:
[----:B------:R-:W-:Y:S01]  /*3210*/  IADD3 R10, PT, PT, R10, 0x1, RZ ;  /* 0x000000010a0a7810 */ /* 0x000fe20007ffe0ff */
[----:B------:R-:W-:Y:S06]  /*3220*/  BRA.U !UP3, `(.L_x_58) ;  /* 0x000000010b987547 */ /* 0x000fec000b800000 */
[----:B------:R-:W-:Y:S01]  /*3230*/  UPLOP3.LUT UP4, UPT, UPT, UPT, UPT, 0x40, 0x4 ;  /* 0x000000000004789c */ /* 0x000fe20003f8e870 */
[----:B------:R-:W-:Y:S01]  /*3240*/  UMOV UR16, UR10 ;  /* 0x0000000a00107c82 */ /* 0x000fe20008000000 */
[----:B------:R-:W-:Y:S01]  /*3250*/  UMOV UR15, UR5 ;  /* 0x00000005000f7c82 */ /* 0x000fe20008000000 */
[----:B------:R-:W-:-:S08]  /*3260*/  UMOV UR14, UR17 ;  /* 0x00000011000e7c82 */ /* 0x000fd00008000000 */
.L_x_61:
[----:B------:R-:W-:Y:S02]  /*3270*/  UIADD3 UR16, UPT, UPT, UR16, 0x1, URZ ;  /* 0x0000000110107890 */ /* 0x000fe4000fffe0ff */
[----:B--2---:R-:W-:Y:S02]  /*3280*/  ULEA UR7, UR14, UR6, 0x3 ;  /* 0x000000060e077291 */ /* 0x004fe4000f8e18ff */
[----:B------:R-:W-:Y:S01]  /*3290*/  UISETP.NE.AND UP0, UPT, UR16, URZ, UPT ;  /* 0x000000ff1000728c */ /* 0x000fe2000bf05270 */
[----:B----4-:R-:W-:Y:S10]  /*32a0*/  @P2 BRA `(.L_x_59) ;  /* 0x00000000000c2947 */ /* 0x010ff40003800000 */
[----:B-1----:R-:W-:Y:S04]  /*32b0*/  SHF.L.U32 R3, R8, 0x1f, RZ ;  /* 0x0000001f08037819 */ /* 0x002fe800000006ff */
[----:B------:R-:W1:Y:S02]  /*32c0*/  SYNCS.PHASECHK.TRANS64.TRYWAIT P0, [UR7], R3 ;  /* 0x00000003ff0075a7 */ /* 0x000e640008001107 */
[----:B-1----:R-:W-:Y:S05]  /*32d0*/  @!P0 BRA `(.L_x_60) ;  /* 0x000000a4007c8947 */ /* 0x002fea0003800000 */
.L_x_59:
[----:B------:R-:W-:Y:S01]  /*32e0*/  UISETP.NE.AND UP1, UPT, UR15, 0x1, UPT ;  /* 0x000000010f00788c */ /* 0x000fe2000bf25270 */
[----:B------:R-:W-:Y:S01]  /*32f0*/  PLOP3.LUT P2, PT, PT, PT, PT, 0x80, 0x8 ;  /* 0x000000000008781c */ /* 0x000fe20003f4f070 */
[----:B------:R-:W-:Y:S02]  /*3300*/  UIADD3 UR17, UPT, UPT, UR14, 0x1, URZ ;  /* 0x000000010e117890 */ /* 0x000fe4000fffe0ff */
[----:B------:R-:W-:Y:S02]  /*3310*/  ULEA UR24, UR14, UR12, 0xa ;  /* 0x0000000c0e187291 */ /* 0x000fe4000f8e50ff */
[----:B------:R-:W-:Y:S01]  /*3320*/  UISETP.NE.AND UP2, UPT, UR17, 0x7, UPT ;  /* 0x000000071100788c */ /* 0x000fe2000bf45270 */
[----:B------:R-:W-:Y:S01]  /*3330*/  PLOP3.LUT P0, PT, PT, PT, UP1, 0x80, 0x8 ;  /* 0x000000000008781c */ /* 0x000fe20003f0f018 */
[----:B------:R-:W-:Y:S02]  /*3340*/  ULEA UR26, UR14, UR11, 0x9 ;  /* 0x0000000b0e1a7291 */ /* 0x000fe4000f8e48ff */
[----:B------:R-:W-:Y:S02]  /*3350*/  USEL UR13, URZ, 0x1, UP2 ;  /* 0x00000001ff0d7887 */ /* 0x000fe40009000000 */
[----:B------:R-:W-:Y:S02]  /*3360*/  USEL UR17, UR17, URZ, UP2 ;  /* 0x000000ff11117287 */ /* 0x000fe40009000000 */
[----:B------:R-:W-:Y:S02]  /*3370*/  UIADD3 UR30, UPT, UPT, UR24, 0x2, URZ ;  /* 0x00000002181e7890 */ /* 0x000fe4000fffe0ff */
[----:B------:R-:W-:Y:S01]  /*3380*/  @UP1 ULEA UR4, UR17, UR6, 0x3 ;  /* 0x0000000611041291 */ /* 0x000fe2000f8e18ff */
[----:B------:R-:W-:Y:S01]  /*3390*/  LOP3.LUT R8, R8, UR13, RZ, 0x3c, !PT ;  /* 0x0000000d08087c12 */ /* 0x000fe2000f8e3cff */
[----:B------:R-:W-:Y:S02]  /*33a0*/  UIADD3 UR28, UPT, UPT, UR26, 0x2, URZ ;  /* 0x000000021a1c7890 */ /* 0x000fe4000fffe0ff */
[----:B------:R-:W-:Y:S01]  /*33b0*/  UIADD3 UR7, UPT, UPT, UR7, 0x38, URZ ;  /* 0x0000003807077890 */ /* 0x000fe2000fffe0ff */
[----:B-1----:R-:W-:Y:S01]  /*33c0*/  @P0 SHF.L.U32 R0, R8, 0x1f, RZ ;  /* 0x0000001f08000819 */ /* 0x002fe200000006ff */
[----:B------:R-:W-:Y:S01]  /*33d0*/  UMOV UR25, 0x80004020 ;  /* 0x8000402000197882 */ /* 0x000fe20000000000 */
[----:B------:R-:W-:Y:S01]  /*33e0*/  UMOV UR27, 0x80004020 ;  /* 0x80004020001b7882 */ /* 0x000fe20000000000 */
[----:B------:R-:W-:Y:S01]  /*33f0*/  UMOV UR31, 0x80004020 ;  /* 0x80004020001f7882 */ /* 0x000fe20000000000 */
[----:B------:R2:W4:Y:S01]  /*3400*/  @P0 SYNCS.PHASECHK.TRANS64.TRYWAIT P2, [UR4], R0 ;  /* 0x00000000ff0005a7 */ /* 0x0005220008041104 */
[----:B------:R-:W-:Y:S01]  /*3410*/  UIADD3 UR15, UPT, UPT, UR15, -0x1, URZ ;  /* 0xffffffff0f0f7890 */ /* 0x000fe2000fffe0ff */
[----:B------:R2:W-:Y:S01]  /*3420*/  UTCQMMA gdesc[UR26], gdesc[UR24], tmem[UR9], tmem[UR22], idesc[UR23], UP4 ;  /* 0x00ff16181a0075ea */ /* 0x0005e2000a000309 */
[----:B------:R-:W-:Y:S01]  /*3430*/  UPLOP3.LUT UP4, UPT, UPT, UPT, UPT, 0x80, 0x8 ;  /* 0x000000000008789c */ /* 0x000fe20003f8f070 */
[----:B------:R-:W-:Y:S01]  /*3440*/  UMOV UR29, 0x80004020 ;  /* 0x80004020001d7882 */ /* 0x000fe20000000000 */
[----:B------:R-:W-:Y:S01]  /*3450*/  UMOV UR14, UR17 ;  /* 0x00000011000e7c82 */ /* 0x000fe20008000000 */
[----:B------:R2:W-:Y:S01]  /*3460*/  UTCQMMA gdesc[UR28], gdesc[UR30], tmem[UR9], tmem[UR20], idesc[UR21], UPT ;  /* 0x00ff141e1c0075ea */ /* 0x0005e2000b800309 */
[----:B------:R2:W-:Y:S01]  /*3470*/  UTCBAR [UR7], URZ ;  /* 0x000000ff070073e9 */ /* 0x0005e200080000ff */
[----:B------:R-:W-:Y:S06]  /*3480*/  BRA.U UP0, `(.L_x_61) ;  /* 0xfffffffd00787547 */ /* 0x000fec000b83ffff */
.L_x_58:
[----:B------:R-:W-:Y:S01]  /*3490*/  UIADD3 UR18, UPT, UPT, UR18, 0x1, URZ ;  /* 0x0000000112127890 */ /* 0x000fe2000fffe0ff */
[C---:B------:R-:W-:Y:S01]  /*34a0*/  ISETP.NE.AND P0, PT, R10.reuse, 0x2, PT ;  /* 0x000000020a00780c */ /* 0x040fe20003f05270 */
[----:B------:R-:W-:Y:S02]  /*34b0*/  UIADD3 UR8, UPT, UPT, UR8, 0xe0, URZ ;  /* 0x000000e008087890 */ /* 0x000fe4000fffe0ff */
[----:B------:R-:W-:Y:S01]  /*34c0*/  UISETP.NE.AND UP0, UPT, UR18, 0x2, UPT ;  /* 0x000000021200788c */ /* 0x000fe2000bf05270 */
[----:B-12---:R-:W-:Y:S02]  /*34d0*/  SEL R0, RZ, 0x1, P0 ;  /* 0x00000001ff007807 */ /* 0x006fe40000000000 */
[----:B------:R-:W-:Y:S01]  /*34e0*/  SEL R10, R10, RZ, P0 ;  /* 0x000000ff0a0a7207 */ /* 0x000fe20000000000 */
[----:B------:R-:W-:Y:S01]  /*34f0*/  USEL UR4, URZ, 0x1, UP0 ;  /* 0x00000001ff047887 */ /* 0x000fe20008000000 */
[----:B------:R-:W-:Y:S01]  /*3500*/  LOP3.LUT R9, R9, R0, RZ, 0x3c, !PT ;  /* 0x0000000009097212 */ /* 0x000fe200078e3cff */
[----:B------:R-:W-:Y:S01]  /*3510*/  USEL UR18, UR18, URZ, UP0 ;  /* 0x000000ff12127287 */ /* 0x000fe20008000000 */
[----:B------:R1:W-:Y:S03]  /*3520*/  UTCBAR [UR8], URZ ;  /* 0x000000ff080073e9 */ /* 0x0003e600080000ff */
[----:B------:R-:W-:Y:S01]  /*3530*/  LOP3.LUT R11, R11, UR4, RZ, 0x3c, !PT ;  /* 0x000000040b0b7c12 */ /* 0x000fe2000f8e3cff */
[----:B------:R-:W-:Y:S07]  /*3540*/  @P1 BRA `(.L_x_62) ;  /* 0xfffffff800c81947 */ /* 0x000fee000383ffff */
[----:B------:R-:W2:Y:S01]  /*3550*/  S2UR UR4, SR_CgaCtaId ;  /* 0x00000000000479c3 */ /* 0x000ea20000008800 */
[----:B------:R-:W-:Y:S01]  /*3560*/  ELECT P0, URZ, PT ;  /* 0x0000000000ff782f */ /* 0x000fe20003800000 */
[----:B------:R-:W-:Y:S01]  /*3570*/  IMAD.MOV.U32 R0, RZ, RZ, 0x1 ;  /* 0x00000001ff007424 */ /* 0x000fe200078e00ff */
[----:B------:R-:W-:Y:S01]  /*3580*/  UIADD3 UR6, UPT, UPT, UR6, 0xf0, URZ ;  /* 0x000000f006067890 */ /* 0x000fe2000fffe0ff */
[----:B------:R-:W-:Y:S01]  /*3590*/  SHF.L.U32 R3, R11, 0x1f, RZ ;  /* 0x0000001f0b037819 */ /* 0x000fe200000006ff */
[----:B------:R-:W-:-:S03]  /*35a0*/  UMOV UR5, 0x40 ;  /* 0x0000004000057882 */ /* 0x000fc60000000000 */
[----:B------:R-:W-:Y:S01]  /*35b0*/  UVIRTCOUNT.DEALLOC.SMPOOL 0x80 ;  /* 0x000000800000784c */ /* 0x000fe20000000000 */
[----:B--2---:R-:W-:Y:S02]  /*35c0*/  ULEA UR4, UR4, UR5, 0x18 ;  /* 0x0000000504047291 */ /* 0x004fe4000f8ec0ff */
[----:B------:R-:W-:-:S07]  /*35d0*/  ULEA UR5, UR18, UR6, 0x3 ;  /* 0x0000000612057291 */ /* 0x000fce000f8e18ff */
[----:B------:R2:W-:Y:S02]  /*35e0*/  @P0 STS.U8 [UR4+0x1c], R0 ;  /* 0x00001c00ff000988 */ /* 0x0005e40008000004 */
[----:B------:R-:W3:Y:S02]  /*35f0*/  SYNCS.PHASECHK.TRANS64.TRYWAIT P0, [UR5], R3 ;  /* 0x00000003ff0075a7 */ /* 0x000ee40008001105 */
[----:B--23--:R-:W-:Y:S05]  /*3600*/  @!P0 BRA `(.L_x_63) ;  /* 0x000000a000c88947 */ /* 0x00cfea0003800000 */
.L_x_328:
[----:B------:R-:W-:-:S04]  /*3610*/  UIADD3 UR7, UPT, UPT, UR18, 0x1, URZ ;  /* 0x0000000112077890 */ /* 0x000fc8000fffe0ff */
[----:B------:R-:W-:-:S04]  /*3620*/  UISETP.NE.AND UP0, UPT, UR7, 0x2, UPT ;  /* 0x000000020700788c */ /* 0x000fc8000bf05270 */
[----:B------:R-:W-:Y:S02]  /*3630*/  USEL UR5, URZ, 0x1, UP0 ;  /* 0x00000001ff057887 */ /* 0x000fe40008000000 */
[----:B------:R-:W-:-:S04]  /*3640*/  USEL UR7, UR7, URZ, UP0 ;  /* 0x000000ff07077287 */ /* 0x000fc80008000000 */
[----:B------:R-:W-:Y:S01]  /*3650*/  ULEA UR7, UR7, UR6, 0x3 ;  /* 0x0000000607077291 */ /* 0x000fe2000f8e18ff */
[----:B--2---:R-:W-:-:S04]  /*3660*/  LOP3.LUT R3, R11, UR5, RZ, 0x3c, !PT ;  /* 0x000000050b037c12 */ /* 0x004fc8000f8e3cff */
[----:B------:R-:W-:-:S04]  /*3670*/  SHF.L.U32 R3, R3, 0x1f, RZ ;  /* 0x0000001f03037819 */ /* 0x000fc800000006ff */
[----:B------:R-:W2:Y:S02]  /*3680*/  SYNCS.PHASECHK.TRANS64.TRYWAIT P0, [UR7], R3 ;  /* 0x00000003ff0075a7 */ /* 0x000ea40008001107 */
[----:B--2---:R-:W-:Y:S05]  /*3690*/  @!P0 BRA `(.L_x_64) ;  /* 0x000000a000bc8947 */ /* 0x004fea0003800000 */
.L_x_330:
[----:B------:R-:W-:Y:S01]  /*36a0*/  NOP ;  /* 0x0000000000007918 */ /* 0x000fe20000000000 */
[----:B--2---:R-:W2:Y:S01]  /*36b0*/  LDS R0, [UR4+0x14] ;  /* 0x00001404ff007984 */ /* 0x004ea20008000800 */
[----:B------:R-:W-:Y:S01]  /*36c0*/  ULOP3.LUT UR6, UR19, 0xffff, URZ, 0xc0, !UPT ;  /* 0x0000ffff13067892 */ /* 0x000fe2000f8ec0ff */
[----:B-1----:R-:W-:Y:S01]  /*36d0*/  UMOV UR8, 0xffff ;  /* 0x0000ffff00087882 */ /* 0x002fe20000000000 */
[----:B------:R-:W-:Y:S02]  /*36e0*/  UMOV UR5, 0x1 ;  /* 0x0000000100057882 */ /* 0x000fe40000000000 */
[----:B------:R-:W-:-:S04]  /*36f0*/  USHF.R.U32.HI UR6, URZ, 0x5, UR6 ;  /* 0x00000005ff067899 */ /* 0x000fc80008011606 */
[----:B------:R-:W-:Y:S02]  /*3700*/  USHF.L.U32 UR8, UR8, UR6, URZ ;  /* 0x0000000608087299 */ /* 0x000fe400080006ff */
[----:B------:R-:W-:-:S04]  /*3710*/  USHF.L.U32 UR5, UR5, UR6, URZ ;  /* 0x0000000605057299 */ /* 0x000fc800080006ff */
[----:B--2---:R-:W-:-:S04]  /*3720*/  LOP3.LUT R0, R0, UR8, RZ, 0xc0, !PT ;  /* 0x0000000800007c12 */ /* 0x004fc8000f8ec0ff */
[----:B------:R-:W-:-:S13]  /*3730*/  ISETP.NE.AND P0, PT, R0, UR8, PT ;  /* 0x0000000800007c0c */ /* 0x000fda000bf05270 */
[----:B------:R-:W-:Y:S05]  /*3740*/  @P0 BRA `(.L_x_65) ;  /* 0x0000000000580947 */ /* 0x000fea0003800000 */
[----:B------:R-:W1:Y:S02]  /*3750*/  LDS R0, [UR4+0x18] ;  /* 0x00001804ff007984 */ /* 0x000e640008000800 */
[----:B-1----:R-:W-:-:S04]  /*3760*/  LOP3.LUT R0, R0, UR5, RZ, 0xc0, !PT ;  /* 0x0000000500007c12 */ /* 0x002fc8000f8ec0ff */
[----:B------:R-:W-:-:S13]  /*3770*/  ISETP.NE.AND P0, PT, R0, UR5, PT ;  /* 0x0000000500007c0c */ /* 0x000fda000bf05270 */
[----:B------:R-:W-:Y:S05]  /*3780*/  @P0 BRA `(.L_x_66) ;  /* 0x00000000003c0947 */ /* 0x000fea0003800000 */
[----:B------:R-:W1:Y:S01]  /*3790*/  S2R R2, SR_LANEID ;  /* 0x0000000000027919 */ /* 0x000e620000000000 */
[----:B------:R-:W-:Y:S01]  /*37a0*/  ULOP3.LUT UR8, URZ, UR8, URZ, 0x33, !UPT ;  /* 0x00000008ff087292 */ /* 0x000fe2000f8e33ff */
[----:B------:R-:W-:Y:S01]  /*37b0*/  LOP3.LUT R4, RZ, UR5, RZ, 0x33, !PT ;  /* 0x00000005ff047c12 */ /* 0x000fe2000f8e33ff */
[----:B------:R-:W-:Y:S02]  /*37c0*/  VOTEU.ANY UR7, UPT, PT ;  /* 0x0000000000077886 */ /* 0x000fe400038e0100 */
[----:B------:R-:W-:Y:S01]  /*37d0*/  UFLO.U32 UR7, UR7 ;  /* 0x00000007000772bd */ /* 0x000fe200080e0000 */
[----:B------:R-:W2:Y:S01]  /*37e0*/  REDUX UR5, R4 ;  /* 0x00000000040573c4 */ /* 0x000ea20000000000 */
[----:B------:R-:W-:-:S06]  /*37f0*/  IMAD.U32 R0, RZ, RZ, UR8 ;  /* 0x00000008ff007e24 */ /* 0x000fcc000f8e00ff */
[----:B------:R3:W-:Y:S01]  /*3800*/  UTCATOMSWS.AND URZ, UR8 ;  /* 0x0000000800ff79e3 */ /* 0x0007e20008000000 */
[----:B------:R-:W4:Y:S01]  /*3810*/  REDUX UR6, R0 ;  /* 0x00000000000673c4 */ /* 0x000f220000000000 */
[----:B-1----:R-:W-:Y:S01]  /*3820*/  ISETP.EQ.U32.AND P0, PT, R2, UR7, PT ;  /* 0x0000000702007c0c */ /* 0x002fe2000bf02070 */
[----:B--2---:R-:W-:Y:S01]  /*3830*/  IMAD.U32 R2, RZ, RZ, UR5 ;  /* 0x00000005ff027e24 */ /* 0x004fe2000f8e00ff */
[----:B----4-:R-:W-:-:S11]  /*3840*/  MOV R3, UR6 ;  /* 0x0000000600037c02 */ /* 0x010fd60008000f00 */
[----:B------:R3:W-:Y:S04]  /*3850*/  @P0 ATOMS.AND RZ, [UR4+0x14], R3 ;  /* 0x00001403ffff098c */ /* 0x0007e8000a800004 */
[----:B------:R3:W-:Y:S01]  /*3860*/  @P0 ATOMS.AND RZ, [UR4+0x18], R2 ;  /* 0x00001802ffff098c */ /* 0x0007e2000a800004 */
[----:B------:R-:W-:Y:S05]  /*3870*/  BRA `(.L_x_67) ;  /* 0x0000000000147947 */ /* 0x000fea0003800000 */
.L_x_66:
[----:B------:R-:W-:Y:S02]  /*3880*/  MOV R2, 0x38a0 ;  /* 0x000038a000027802 */ /* 0x000fe40000000f00 */
[----:B----45:R-:W-:Y:S05]  /*3890*/  CALL.REL.NOINC `($__internal_0_$__cuda_sm10x_tcgen05_guardrail_trap_col_being_dealloced_not_returned_by_alloc) ;  /* 0x000000a400647944 */ /* 0x030fea0003c00000 */
[----:B------:R-:W-:Y:S05]  /*38a0*/  BRA `(.L_x_67) ;  /* 0x0000000000087947 */ /* 0x000fea0003800000 */
.L_x_65:
[----:B------:R-:W-:Y:S02]  /*38b0*/  MOV R2, 0x38d0 ;  /* 0x000038d000027802 */ /* 0x000fe40000000f00 */
[----:B----45:R-:W-:Y:S05]  /*38c0*/  CALL.REL.NOINC `($__internal_2_$__cuda_sm10x_tcgen05_guardrail_trap_unallocated_columns_being_dealloced) ;  /* 0x000000a400707944 */ /* 0x030fea0003c00000 */
.L_x_67:
[----:B------:R-:W-:Y:S01]  /*38d0*/  NOP ;  /* 0x0000000000007918 */ /* 0x000fe20000000000 */
[----:B---3--:R-:W-:Y:S05]  /*38e0*/  EXIT ;  /* 0x000000000000794d */ /* 0x008fea0003800000 */
.L_x_51:
[----:B------:R-:W-:-:S09]  /*38f0*/  UISETP.NE.OR UP3, UPT, UR8, 0x3, UP3 ;  /* 0x000000030800788c */ /* 0x000fd20009f65670 */
[----:B------:R-:W-:Y:S05]  /*3900*/  BRA.U UP3, `(.L_x_68) ;  /* 0x0000001103147547 */ /* 0x000fea000b800000 */
[----:B------:R-:W1:Y:S01]  /*3910*/  LDC R0, c[0x0][0xb30] ;  /* 0x0002cc00ff007b82 */ /* 0x000e620000000800 */
[----:B------:R-:W2:Y:S01]  /*3920*/  LDCU.64 UR8, c[0x0][0x888] ;  /* 0x00011100ff0877ac */ /* 0x000ea20008000a00 */
[----:B------:R-:W-:Y:S02]  /*3930*/  HFMA2 R29, -RZ, RZ, 0, 0 ;  /* 0x00000000ff1d7431 */ /* 0x000fe400000001ff */
[----:B------:R-:W-:Y:S01]  /*3940*/  IMAD.MOV.U32 R31, RZ, RZ, 0x1 ;  /* 0x00000001ff1f7424 */ /* 0x000fe200078e00ff */
[----:B------:R-:W-:Y:S01]  /*3950*/  MOV R27, 0x2000 ;  /* 0x00002000001b7802 */ /* 0x000fe20000000f00 */
[----:B------:R-:W4:Y:S01]  /*3960*/  LDCU.64 UR4, c[0x0][0x890] ;  /* 0x00011200ff0477ac */ /* 0x000f220008000a00 */
[----:B------:R-:W-:Y:S01]  /*3970*/  IMAD.MOV.U32 R30, RZ, RZ, RZ ;  /* 0x000000ffff1e7224 */ /* 0x000fe200078e00ff */
[----:B------:R-:W3:Y:S01]  /*3980*/  LDC R25, c[0x0][0x370] ;  /* 0x0000dc00ff197b82 */ /* 0x000ee20000000800 */
[----:B------:R-:W-:Y:S01]  /*3990*/  UMOV UR7, 0x400 ;  /* 0x0000040000077882 */ /* 0x000fe20000000000 */
[----:B------:R-:W-:-:S02]  /*39a0*/  UPLOP3.LUT UP0, UPT, UPT, UPT, UPT, 0x40, 0x4 ;  /* 0x000000000004789c */ /* 0x000fc40003f0e870 */
[----:B------:R-:W-:-:S04]  /*39b0*/  ULEA UR7, UR37, UR7, 0x18 ;  /* 0x0000000725077291 */ /* 0x000fc8000f8ec0ff */
[----:B------:R-:W3:Y:S01]  /*39c0*/  LDC R2, c[0x0][0xb0c] ;  /* 0x0002c300ff027b82 */ /* 0x000ee20000000800 */
[----:B------:R-:W-:Y:S02]  /*39d0*/  UIADD3 UR13, UPT, UPT, UR7, 0x88, URZ ;  /* 0x00000088070d7890 */ /* 0x000fe4000fffe0ff */
[----:B--2---:R-:W-:Y:S02]  /*39e0*/  UISETP.NE.U32.AND UP2, UPT, UR8, URZ, UPT ;  /* 0x000000ff0800728c */ /* 0x004fe4000bf45070 */
[----:B------:R-:W-:Y:S02]  /*39f0*/  UIADD3 UR33, UPT, UPT, UR7, 0x70, URZ ;  /* 0x0000007007217890 */ /* 0x000fe4000fffe0ff */
[----:B----4-:R-:W-:Y:S01]  /*3a00*/  UISETP.NE.U32.AND UP3, UPT, UR4, URZ, UPT ;  /* 0x000000ff0400728c */ /* 0x010fe2000bf65070 */
[----:B------:R-:W2:Y:S01]  /*3a10*/  LDC R24, c[0x0][0xb20] ;  /* 0x0002c800ff187b82 */ /* 0x000ea20000000800 */
[----:B-1----:R-:W-:Y:S01]  /*3a20*/  ISETP.NE.AND P1, PT, R0, 0x1, PT ;  /* 0x000000010000780c */ /* 0x002fe20003f25270 */
[----:B------:R-:W-:-:S02]  /*3a30*/  UISETP.NE.AND.EX UP2, UPT, UR9, URZ, UPT, UP2 ;  /* 0x000000ff0900728c */ /* 0x000fc4000bf45320 */
[----:B------:R-:W-:Y:S02]  /*3a40*/  UIADD3 UR25, UPT, UPT, UR7, 0x78, URZ ;  /* 0x0000007807197890 */ /* 0x000fe4000fffe0ff */
[----:B------:R-:W-:Y:S02]  /*3a50*/  UIADD3 UR17, UPT, UPT, UR7, 0x80, URZ ;  /* 0x0000008007117890 */ /* 0x000fe4000fffe0ff */
[----:B------:R-:W1:Y:S01]  /*3a60*/  LDC.64 R32, c[0x0][0x348] ;  /* 0x0000d200ff207b82 */ /* 0x000e620000000a00 */
[----:B------:R-:W-:Y:S02]  /*3a70*/  UPRMT UR13, UR37, 0x654, UR13 ;  /* 0x00000654250d7896 */ /* 0x000fe4000800000d */
[----:B------:R-:W-:-:S05]  /*3a80*/  UISETP.NE.AND.EX UP3, UPT, UR5, URZ, UPT, UP3 ;  /* 0x000000ff0500728c */ /* 0x000fca000bf65330 */
[----:B------:R-:W4:Y:S08]  /*3a90*/  LDC.64 R16, c[0x0][0xb10] ;  /* 0x0002c400ff107b82 */ /* 0x000f300000000a00 */
[----:B------:R-:W1:Y:S08]  /*3aa0*/  LDC.64 R6, c[0x0][0xb18] ;  /* 0x0002c600ff067b82 */ /* 0x000e700000000a00 */
[----:B------:R-:W1:Y:S08]  /*3ab0*/  LDC.64 R4, c[0x0][0xb28] ;  /* 0x0002ca00ff047b82 */ /* 0x000e700000000a00 */
[----:B--23--:R-:W1:Y:S02]  /*3ac0*/  LDC R26, c[0x0][0x374] ;  /* 0x0000dd00ff1a7b82 */ /* 0x00ce640000000800 */
.L_x_79:
[C---:B------:R-:W-:Y:S02]  /*3ad0*/  LEA R0, R30.reuse, UR7, 0x3 ;  /* 0x000000071e007c11 */ /* 0x040fe4000f8e18ff */
[----:B------:R-:W-:Y:S02]  /*3ae0*/  SHF.L.U32 R3, R29, 0x1f, RZ ;  /* 0x0000001f1d037819 */ /* 0x000fe400000006ff */
[----:B------:R-:W-:Y:S02]  /*3af0*/  LEA R20, R30, UR7, 0x4 ;  /* 0x000000071e147c11 */ /* 0x000fe4000f8e20ff */
[----:B--2---:R-:W2:Y:S02]  /*3b00*/  SYNCS.PHASECHK.TRANS64.TRYWAIT P0, [R0+URZ+0xc0], R3 ;  /* 0x0000c003000075a7 */ /* 0x004ea400080011ff */
[----:B--2---:R-:W-:Y:S05]  /*3b10*/  @!P0 BRA `(.L_x_69) ;  /* 0x0000009c00b48947 */ /* 0x004fea0003800000 */
.L_x_331:
[----:B------:R-:W-:Y:S01]  /*3b20*/  ISETP.GE.AND P0, PT, R68, 0x1, PT ;  /* 0x000000014400780c */ /* 0x000fe20003f06270 */
[----:B------:R-:W3:Y:S01]  /*3b30*/  LDS.128 R20, [R20+0x130] ;  /* 0x0001300014147984 */ /* 0x000ee20000000c00 */
[----:B--2---:R-:W-:Y:S01]  /*3b40*/  VIADD R0, R0, 0xd0 ;  /* 0x000000d000007836 */ /* 0x004fe20000000000 */
[----:B------:R-:W-:Y:S01]  /*3b50*/  @!PT LDS RZ, [RZ] ;  /* 0x00000000fffff984 */ /* 0x000fe20000000800 */
[----:B------:R-:W-:Y:S01]  /*3b60*/  @!PT LDS RZ, [RZ] ;  /* 0x00000000fffff984 */ /* 0x000fe20000000800 */
[----:B------:R-:W-:Y:S01]  /*3b70*/  @!PT LDS RZ, [RZ] ;  /* 0x00000000fffff984 */ /* 0x000fe20000000800 */
[----:B------:R-:W-:Y:S01]  /*3b80*/  @!PT LDS RZ, [RZ] ;  /* 0x00000000fffff984 */ /* 0x000fe20000000800 */
[----:B------:R2:W-:Y:S06]  /*3b90*/  MEMBAR.ALL.CTA ;  /* 0x0000000000007992 */ /* 0x0005ec0000008000 */
[----:B--2---:R-:W2:Y:S01]  /*3ba0*/  FENCE.VIEW.ASYNC.S ;  /* 0x00000000000073c6 */ /* 0x004ea20000000000 */
[----:B------:R-:W-:Y:S04]  /*3bb0*/  PRMT R0, RZ, 0x654, R0 ;  /* 0x00000654ff007816 */ /* 0x000fe80000000000 */
[----:B--2---:R2:W-:Y:S01]  /*3bc0*/  SYNCS.ARRIVE.TRANS64.RED.A1T0 RZ, [R0+URZ], RZ ;  /* 0x000000ff00ff79a7 */ /* 0x0045e200081004ff */
[----:B---3--:R-:W-:Y:S11]  /*3bd0*/  LOP3.LUT P3, RZ, R22, 0x1, RZ, 0xc0, !PT ;  /* 0x0000000116ff7812 */ /* 0x008ff6000786c0ff */
[----:B------:R-:W-:Y:S02]  /*3be0*/  @!UPT UIADD3 URZ, UPT, UPT, URZ, URZ, URZ ;  /* 0x000000fffffff290 */ /* 0x000fe4000fffe0ff */
[----:B------:R-:W-:Y:S02]  /*3bf0*/  @P3 MOV R13, R20 ;  /* 0x00000014000d3202 */ /* 0x000fe40000000f00 */
[----:B------:R-:W-:Y:S01]  /*3c00*/  @P3 LOP3.LUT R8, R21, 0xffff, RZ, 0xc0, !PT ;  /* 0x0000ffff15083812 */ /* 0x000fe200078ec0ff */
[----:B--2---:R-:W-:Y:S06]  /*3c10*/  @!P0 BRA `(.L_x_70) ;  /* 0x0000000000a48947 */ /* 0x004fec0003800000 */
[----:B-1----:R-:W-:Y:S01]  /*3c20*/  IMAD.HI.U32 R35, R26, R7, RZ ;  /* 0x000000071a237227 */ /* 0x002fe200078e00ff */
[----:B------:R-:W-:Y:S02]  /*3c30*/  ISETP.NE.AND P0, PT, R6, 0x1, PT ;  /* 0x000000010600780c */ /* 0x000fe40003f05270 */
[----:B------:R-:W-:Y:S01]  /*3c40*/  ISETP.NE.AND P2, PT, R68, 0x1, PT ;  /* 0x000000014400780c */ /* 0x000fe20003f45270 */
[----:B----4-:R-:W-:Y:S01]  /*3c50*/  IMAD.HI.U32 R34, R25, R16, RZ ;  /* 0x0000001019227227 */ /* 0x010fe200078e00ff */
[----:B------:R-:W-:Y:S02]  /*3c60*/  SHF.R.U32.HI R35, RZ, R24, R35 ;  /* 0x00000018ff237219 */ /* 0x000fe40000011623 */
[----:B------:R-:W-:Y:S01]  /*3c70*/  ISETP.NE.AND P4, PT, R2, 0x1, PT ;  /* 0x000000010200780c */ /* 0x000fe20003f85270 */
[----:B------:R-:W-:Y:S01]  /*3c80*/  IMAD.HI.U32 R36, R13, R16, RZ ;  /* 0x000000100d247227 */ /* 0x000fe200078e00ff */
[----:B------:R-:W-:Y:S02]  /*3c90*/  SHF.R.U32.HI R34, RZ, R17, R34 ;  /* 0x00000011ff227219 */ /* 0x000fe40000011622 */
[----:B------:R-:W-:Y:S01]  /*3ca0*/  SEL R3, R26, R35, !P0 ;  /* 0x000000231a037207 */ /* 0x000fe20004000000 */
[C---:B------:R-:W-:Y:S01]  /*3cb0*/  IMAD.HI.U32 R35, R8.reuse, R7, RZ ;  /* 0x0000000708237227 */ /* 0x040fe200078e00ff */
[----:B------:R-:W-:Y:S02]  /*3cc0*/  SEL R11, R25, R34, !P4 ;  /* 0x00000022190b7207 */ /* 0x000fe40006000000 */
[----:B------:R-:W-:Y:S01]  /*3cd0*/  SHF.R.U32.HI R36, RZ, R17, R36 ;  /* 0x00000011ff247219 */ /* 0x000fe20000011624 */
[----:B------:R-:W-:Y:S01]  /*3ce0*/  IMAD.HI.U32 R38, R3, R4, RZ ;  /* 0x0000000403267227 */ /* 0x000fe200078e00ff */
[----:B------:R-:W-:Y:S03]  /*3cf0*/  SHF.R.U32.HI R35, RZ, R24, R35 ;  /* 0x00000018ff237219 */ /* 0x000fe60000011623 */
[----:B------:R-:W-:Y:S01]  /*3d00*/  IMAD.HI.U32 R34, R11, R4, RZ ;  /* 0x000000040b227227 */ /* 0x000fe200078e00ff */
[----:B------:R-:W-:Y:S02]  /*3d10*/  @P2 SHF.R.U32.HI R3, RZ, R5, R38 ;  /* 0x00000005ff032219 */ /* 0x000fe40000011626 */
[----:B------:R-:W-:Y:S02]  /*3d20*/  SEL R9, R8, R35, !P0 ;  /* 0x0000002308097207 */ /* 0x000fe40004000000 */
[----:B------:R-:W-:Y:S01]  /*3d30*/  @P2 SHF.R.U32.HI R11, RZ, R5, R34 ;  /* 0x00000005ff0b2219 */ /* 0x000fe20000011622 */
[C---:B------:R-:W-:Y:S01]  /*3d40*/  IMAD R10, R68.reuse, R3, RZ ;  /* 0x00000003440a7224 */ /* 0x040fe200078e02ff */
[----:B------:R-:W-:Y:S01]  /*3d50*/  SEL R3, R13, R36, !P4 ;  /* 0x000000240d037207 */ /* 0x000fe20006000000 */
[C---:B------:R-:W-:Y:S03]  /*3d60*/  IMAD.HI.U32 R14, R9.reuse, R4, RZ ;  /* 0x00000004090e7227 */ /* 0x040fe600078e00ff */
[----:B------:R-:W-:Y:S01]  /*3d70*/  ISETP.GE.AND P0, PT, R9, R10, PT ;  /* 0x0000000a0900720c */ /* 0x000fe20003f06270 */
[C---:B------:R-:W-:Y:S01]  /*3d80*/  IMAD R12, R68.reuse, R11, RZ ;  /* 0x0000000b440c7224 */ /* 0x040fe200078e02ff */
[-C--:B------:R-:W-:Y:S04]  /*3d90*/  SHF.R.U32.HI R14, RZ, R5.reuse, R14 ;  /* 0x00000005ff0e7219 */ /* 0x080fe8000001160e */
[----:B------:R-:W-:Y:S02]  /*3da0*/  ISETP.GE.OR P0, PT, R3, R12, P0 ;  /* 0x0000000c0300720c */ /* 0x000fe40000706670 */
[----:B------:R-:W-:Y:S05]  /*3db0*/  SEL R15, R9, R14, !P2 ;  /* 0x0000000e090f7207 */ /* 0x000fea0005000000 */
[----:B------:R-:W-:Y:S04]  /*3dc0*/  IMAD.MOV R14, RZ, RZ, -R15 ;  /* 0x000000ffff0e7224 */ /* 0x000fe800078e0a0f */
[----:B------:R-:W-:Y:S02]  /*3dd0*/  IMAD R14, R68, R14, R9 ;  /* 0x0000000e440e7224 */ /* 0x000fe400078e0209 */
[C---:B------:R-:W-:Y:S05]  /*3de0*/  @!P0 IMAD.HI.U32 R10, R3.reuse, R4, RZ ;  /* 0x00000004030a8227 */ /* 0x040fea00078e00ff */
[----:B------:R-:W-:Y:S04]  /*3df0*/  @!P0 SHF.R.U32.HI R10, RZ, R5, R10 ;  /* 0x00000005ff0a8219 */ /* 0x000fe8000001160a */
[----:B------:R-:W-:Y:S01]  /*3e00*/  @!P0 SEL R0, R3, R10, !P2 ;  /* 0x0000000a03008207 */ /* 0x000fe20005000000 */
[----:B------:R-:W-:Y:S03]  /*3e10*/  IMAD.MOV R10, RZ, RZ, -R3 ;  /* 0x000000ffff0a7224 */ /* 0x000fe600078e0a03 */
[----:B------:R-:W-:Y:S01]  /*3e20*/  @!P0 IADD3 R15, PT, PT, R15, -R0, RZ ;  /* 0x800000000f0f8210 */ /* 0x000fe20007ffe0ff */
[----:B------:R-:W-:Y:S01]  /*3e30*/  @!P0 IMAD R0, R11, R14, R0 ;  /* 0x0000000e0b008224 */ /* 0x000fe200078e0200 */
[----:B------:R-:W-:Y:S01]  /*3e40*/  IADD3 R11, PT, PT, -R9, RZ, RZ ;  /* 0x000000ff090b7210 */ /* 0x000fe20007ffe1ff */
[----:B------:R-:W-:Y:S02]  /*3e50*/  IMAD R13, R2, R10, R13 ;  /* 0x0000000a020d7224 */ /* 0x000fe400078e020d */
[----:B------:R-:W-:Y:S02]  /*3e60*/  @!P0 IMAD R9, R15, R68, R3 ;  /* 0x000000440f098224 */ /* 0x000fe400078e0203 */
[----:B------:R-:W-:Y:S02]  /*3e70*/  @!P0 IMAD.MOV.U32 R3, RZ, RZ, R0 ;  /* 0x000000ffff038224 */ /* 0x000fe400078e0000 */
[----:B------:R-:W-:Y:S02]  /*3e80*/  IMAD R8, R6, R11, R8 ;  /* 0x0000000b06087224 */ /* 0x000fe400078e0208 */
[----:B------:R-:W-:Y:S02]  /*3e90*/  IMAD R13, R3, R2, R13 ;  /* 0x00000002030d7224 */ /* 0x000fe400078e020d */
[----:B------:R-:W-:Y:S02]  /*3ea0*/  IMAD R8, R9, R6, R8 ;  /* 0x0000000609087224 */ /* 0x000fe400078e0208 */
.L_x_70:
[----:B------:R-:W-:Y:S05]  /*3eb0*/  BRA.U UP0, `(.L_x_71) ;  /* 0x0000000100107547 */ /* 0x000fea000b800000 */
[----:B------:R-:W-:Y:S04]  /*3ec0*/  MOV R0, UR6 ;  /* 0x0000000600007c02 */ /* 0x000fe80008000f00 */
[----:B------:R-:W-:Y:S04]  /*3ed0*/  SHF.L.U32 R3, R0, 0x1f, RZ ;  /* 0x0000001f00037819 */ /* 0x000fe800000006ff */
[----:B------:R-:W2:Y:S02]  /*3ee0*/  SYNCS.PHASECHK.TRANS64.TRYWAIT P0, [UR7+0xb8], R3 ;  /* 0x0000b803ff0075a7 */ /* 0x000ea40008001107 */
[----:B--2---:R-:W-:Y:S05]  /*3ef0*/  @!P0 BRA `(.L_x_72) ;  /* 0x0000009800d08947 */ /* 0x004fea0003800000 */
.L_x_71:
[----:B------:R-:W-:Y:S02]  /*3f00*/  R2UR UR35, R19 ;  /* 0x00000000132372ca */ /* 0x000fe400000e0000 */
[----:B------:R-:W-:Y:S02]  /*3f10*/  R2UR UR34, R18 ;  /* 0x00000000122272ca */ /* 0x000fe400000e0000 */
[----:B------:R-:W-:Y:S02]  /*3f20*/  ISETP.NE.U32.AND P2, PT, RZ, UR4, PT ;  /* 0x00000004ff007c0c */ /* 0x000fe4000bf45070 */
[----:B------:R-:W-:Y:S02]  /*3f30*/  SHF.L.U32 R12, R31, 0x1f, RZ ;  /* 0x0000001f1f0c7819 */ /* 0x000fe400000006ff */
[----:B------:R-:W-:Y:S05]  /*3f40*/  ISETP.NE.AND.EX P2, PT, RZ, UR5, PT, P2 ;  /* 0x00000005ff007c0c */ /* 0x000fea000bf45320 */
[----:B------:R-:W-:Y:S02]  /*3f50*/  USHF.L.U32 UR35, UR35, 0x7, URZ ;  /* 0x0000000723237899 */ /* 0x000fe400080006ff */
[----:B------:R-:W-:Y:S01]  /*3f60*/  USHF.L.U32 UR34, UR34, 0x8, URZ ;  /* 0x0000000822227899 */ /* 0x000fe200080006ff */
[----:B------:R-:W-:Y:S11]  /*3f70*/  BRA.U !UP3, `(.L_x_73) ;  /* 0x000000010b347547 */ /* 0x000ff6000b800000 */
[----:B------:R-:W-:Y:S01]  /*3f80*/  UPLOP3.LUT UP1, UPT, UPT, UPT, UP2, 0x80, 0x8 ;  /* 0x000000000008789c */ /* 0x000fe20003f2f020 */
[----:B--2---:R-:W-:Y:S02]  /*3f90*/  HFMA2 R0, -RZ, RZ, 0, 5.9604644775390625e-08 ;  /* 0x00000001ff007431 */ /* 0x004fe400000001ff */
[----:B------:R-:W-:Y:S03]  /*3fa0*/  IMAD.MOV.U32 R182, RZ, RZ, 0x1 ;  /* 0x00000001ffb67424 */ /* 0x000fe600078e00ff */
[----:B------:R-:W-:Y:S05]  /*3fb0*/  PLOP3.LUT P0, PT, PT, PT, UP1, 0x80, 0x8 ;  /* 0x000000000008781c */ /* 0x000fea0003f0f018 */
[----:B------:R-:W2:Y:S01]  /*3fc0*/  @UP1 LDCU.64 UR10, c[0x0][0x888] ;  /* 0x00011100ff0a17ac */ /* 0x000ea20008000a00 */
[----:B------:R-:W-:Y:S07]  /*3fd0*/  @UP1 UIMAD UR8, UR36, UR4, URZ ;  /* 0x00000004240812a4 */ /* 0x000fee000f8e02ff */
[----:B------:R-:W-:Y:S01]  /*3fe0*/  @!P0 PRMT R182, R0, 0x7610, R182 ;  /* 0x0000761000b68816 */ /* 0x000fe200000000b6 */
[----:B--2---:R-:W-:Y:S03]  /*3ff0*/  @UP1 UIMAD.WIDE UR10, UR8, 0x4, UR10 ;  /* 0x00000004080a18a5 */ /* 0x004fe6000f8e020a */
[----:B------:R-:W2:Y:S03]  /*4000*/  @!UP1 LDCU UR8, c[0x0][0x880] ;  /* 0x00011000ff0897ac */ /* 0x000ea60008000800 */
[----:B------:R-:W-:Y:S01]  /*4010*/  IMAD.U32 R10, RZ, RZ, UR10 ;  /* 0x0000000aff0a7e24 */ /* 0x000fe2000f8e00ff */
[----:B------:R-:W-:Y:S05]  /*4020*/  MOV R11, UR11 ;  /* 0x0000000b000b7c02 */ /* 0x000fea0008000f00 */
[----:B-----5:R3:W5:Y:S02]  /*4030*/  @P0 LDG.E R127, desc[UR38][R10.64] ;  /* 0x000000260a7f0981 */ /* 0x020764000c1e1900 */
[----:B--23--:R-:W-:Y:S07]  /*4040*/  @!P0 IMAD.U32 R127, RZ, RZ, UR8 ;  /* 0x00000008ff7f8e24 */ /* 0x00cfee000f8e00ff */
.L_x_73:
[----:B-----5:R-:W-:Y:S01]  /*4050*/  @!P2 FSETP.EQ.AND P0, PT, R127, RZ, PT ;  /* 0x000000ff7f00a20b */ /* 0x020fe20003f02000 */
[----:B------:R-:W-:Y:S01]  /*4060*/  @!UPT UIADD3 URZ, UPT, UPT, URZ, URZ, URZ ;  /* 0x000000fffffff290 */ /* 0x000fe2000fffe0ff */
[----:B------:R-:W-:Y:S11]  /*4070*/  @!P2 BRA `(.L_x_74) ;  /* 0x000000000014a947 */ /* 0x000ff60003800000 */
[----:B------:R-:W-:Y:S02]  /*4080*/  LOP3.LUT P2, RZ, R182, 0xff, RZ, 0xc0, !PT ;  /* 0x000000ffb6ff7812 */ /* 0x000fe4000784c0ff */
[----:B------:R-:W-:Y:S04]  /*4090*/  PLOP3.LUT P0, PT, PT, PT, UP1, 0x80, 0x8 ;  /* 0x000000000008781c */ /* 0x000fe80003f0f018 */
[----:B------:R-:W-:Y:S07]  /*40a0*/  PLOP3.LUT P0, PT, P0, PT, PT, 0x8, 0x80 ;  /* 0x000000000080781c */ /* 0x000fee000070e170 */
[----:B------:R-:W-:Y:S11]  /*40b0*/  @P2 FSETP.EQ.AND P0, PT, R127, RZ, PT ;  /* 0x000000ff7f00220b */ /* 0x000ff60003f02000 */
[----:B------:R-:W-:Y:S02]  /*40c0*/  @!UPT UIADD3 URZ, UPT, UPT, URZ, URZ, URZ ;  /* 0x000000fffffff290 */ /* 0x000fe4000fffe0ff */
.L_x_74:
[----:B------:R-:W3:Y:S01]  /*40d0*/  SYNCS.PHASECHK.TRANS64.TRYWAIT P2, [UR7+0x90], R12 ;  /* 0x0000900cff0075a7 */ /* 0x000ee20008041107 */
[----:B------:R-:W-:Y:S04]  /*40e0*/  ELECT P4, URZ, PT ;  /* 0x0000000000ff782f */ /* 0x000fe80003880000 */
[----:B------:R-:W-:Y:S11]  /*40f0*/  PLOP3.LUT P4, PT, P0, P4, PT, 0xf2, 0x2f ;  /* 0x00000000002f781c */ /* 0x000ff60000789e72 */
[----:B------:R-:W-:Y:S02]  /*4100*/  @!UPT UIADD3 URZ, UPT, UPT, URZ, URZ, URZ ;  /* 0x000000fffffff290 */ /* 0x000fe4000fffe0ff */
[----:B-1----:R-:W-:Y:S05]  /*4110*/  @!P4 IADD3 R9, P0, PT, R32, 0x580, RZ ;  /* 0x000005802009c810 */ /* 0x002fea0007f1e0ff */
[----:B--2---:R-:W-:Y:S01]  /*4120*/  @!P4 IMAD.X R0, RZ, RZ, R33, P0 ;  /* 0x000000ffff00c224 */ /* 0x004fe200000e0621 */
[----:B---3--:R-:W-:Y:S07]  /*4130*/  @!P2 BRA `(.L_x_75) ;  /* 0x000000980058a947 */ /* 0x008fee0003800000 */
.L_x_334:
[----:B------:R-:W-:Y:S01]  /*4140*/  @!P4 R2UR UR8, R0 ;  /* 0x000000000008c2ca */ /* 0x000fe200000e0000 */
[----:B------:R-:W-:Y:S01]  /*4150*/  VOTEU.ALL UP0, P4 ;  /* 0x0000000000ff7886 */ /* 0x000fe20002000000 */
[----:B------:R-:W-:Y:S01]  /*4160*/  @!P4 R2UR UR9, R9 ;  /* 0x000000000909c2ca */ /* 0x000fe200000e0000 */
[----:B------:R-:W-:Y:S01]  /*4170*/  @!P4 IMAD.MOV.U32 R0, RZ, RZ, 0x2000 ;  /* 0x00002000ff00c424 */ /* 0x000fe200078e00ff */
[----:B------:R-:W-:Y:S01]  /*4180*/  UMOV UR10, 0x0 ;  /* 0x00000000000a7882 */ /* 0x000fe20000000000 */
[----:B------:R-:W-:Y:S01]  /*4190*/  UMOV UR11, 0x10000000 ;  /* 0x10000000000b7882 */ /* 0x000fe20000000000 */
[----:B------:R-:W-:Y:S01]  /*41a0*/  @!UP0 UIADD3 UR32, UPT, UPT, UR7, 0x200, URZ ;  /* 0x0000020007208890 */ /* 0x000fe2000fffe0ff */
[----:B------:R-:W-:Y:S01]  /*41b0*/  @!P4 IADD3 R9, P0, PT, R32, 0x580, RZ ;  /* 0x000005802009c810 */ /* 0x000fe20007f1e0ff */
[----:B------:R-:W-:Y:S05]  /*41c0*/  VOTEU.ALL UP0, P4 ;  /* 0x0000000000ff7886 */ /* 0x000fea0002000000 */
[----:B------:R-:W-:Y:S01]  /*41d0*/  IMAD.U32 R11, RZ, RZ, UR8 ;  /* 0x00000008ff0b7e24 */ /* 0x000fe2000f8e00ff */
[----:B------:R-:W-:Y:S01]  /*41e0*/  UPRMT UR8, UR37, 0x654, UR33 ;  /* 0x0000065425087896 */ /* 0x000fe20008000021 */
[----:B------:R-:W-:Y:S03]  /*41f0*/  IMAD.U32 R10, RZ, RZ, UR9 ;  /* 0x00000009ff0a7e24 */ /* 0x000fe6000f8e00ff */
[----:B------:R-:W-:Y:S02]  /*4200*/  @!P4 R2UR UR15, R11 ;  /* 0x000000000b0fc2ca */ /* 0x000fe400000e0000 */
[----:B------:R-:W-:Y:S11]  /*4210*/  @!P4 R2UR UR14, R10 ;  /* 0x000000000a0ec2ca */ /* 0x000ff600000e0000 */
[----:B------:R-:W-:Y:S02]  /*4220*/  @!UPT UIADD3 URZ, UPT, UPT, URZ, URZ, URZ ;  /* 0x000000fffffff290 */ /* 0x000fe4000fffe0ff */
[----:B------:R2:W-:Y:S01]  /*4230*/  @!UP0 UTMALDG.3D [UR32], [UR14], desc[UR10] ;  /* 0x00000a200e0085b4 */ /* 0x0005e20008011000 */
[----:B------:R3:W-:Y:S01]  /*4240*/  @!P4 SYNCS.ARRIVE.TRANS64.RED.A0TR RZ, [UR7+0x70], R0 ;  /* 0x00007000ffffc9a7 */ /* 0x0007e20008300407 */
[----:B------:R-:W-:Y:S01]  /*4250*/  SYNCS.ARRIVE.TRANS64.RED.A1T0 RZ, [UR8], RZ ;  /* 0x000000ffffff79a7 */ /* 0x000fe20008100408 */
[----:B---3--:R-:W-:Y:S01]  /*4260*/  @!P4 IMAD.X R0, RZ, RZ, R33, P0 ;  /* 0x000000ffff00c224 */ /* 0x008fe200000e0621 */
[----:B------:R-:W3:Y:S02]  /*4270*/  SYNCS.PHASECHK.TRANS64.TRYWAIT P2, [UR7+0x98], R12 ;  /* 0x0000980cff0075a7 */ /* 0x000ee40008041107 */
[----:B--23--:R-:W-:Y:S05]  /*4280*/  @!P2 BRA `(.L_x_76) ;  /* 0x00000098001ca947 */ /* 0x00cfea0003800000 */
.L_x_336:
        /* <DEDUP_REMOVED lines=8> */
[----:B------:R-:W-:Y:S01]  /*4310*/  @!UP0 UIADD3 UR24, UPT, UPT, UR7, 0x2200, URZ ;  /* 0x0000220007188890 */ /* 0x000fe2000fffe0ff */
[----:B------:R-:W-:Y:S01]  /*4320*/  VOTEU.ALL UP0, P4 ;  /* 0x0000000000ff7886 */ /* 0x000fe20002000000 */
[----:B------:R-:W-:Y:S01]  /*4330*/  UMOV UR27, UR35 ;  /* 0x00000023001b7c82 */ /* 0x000fe20008000000 */
[----:B------:R-:W-:Y:S02]  /*4340*/  UMOV UR28, UR36 ;  /* 0x00000024001c7c82 */ /* 0x000fe40008000000 */
[----:B------:R-:W-:Y:S01]  /*4350*/  IMAD.U32 R11, RZ, RZ, UR8 ;  /* 0x00000008ff0b7e24 */ /* 0x000fe2000f8e00ff */
[----:B------:R-:W-:Y:S01]  /*4360*/  UPRMT UR8, UR37, 0x654, UR25 ;  /* 0x0000065425087896 */ /* 0x000fe20008000019 */
[----:B------:R-:W-:Y:S02]  /*4370*/  IMAD.U32 R10, RZ, RZ, UR9 ;  /* 0x00000009ff0a7e24 */ /* 0x000fe4000f8e00ff */
[----:B------:R-:W-:Y:S01]  /*4380*/  @!P4 IMAD.X R18, RZ, RZ, R33, P0 ;  /* 0x000000ffff12c224 */ /* 0x000fe200000e0621 */
[----:B------:R-:W-:Y:S02]  /*4390*/  @!P4 R2UR UR15, R11 ;  /* 0x000000000b0fc2ca */ /* 0x000fe400000e0000 */
[----:B------:R-:W-:Y:S11]  /*43a0*/  @!P4 R2UR UR14, R10 ;  /* 0x000000000a0ec2ca */ /* 0x000ff600000e0000 */
[----:B------:R-:W-:Y:S02]  /*43b0*/  @!UPT UIADD3 URZ, UPT, UPT, URZ, URZ, URZ ;  /* 0x000000fffffff290 */ /* 0x000fe4000fffe0ff */
[----:B------:R2:W-:Y:S01]  /*43c0*/  @!UP0 UTMALDG.3D [UR24], [UR14], desc[UR10] ;  /* 0x00000a180e0085b4 */ /* 0x0005e20008011000 */
[----:B------:R2:W-:Y:S01]  /*43d0*/  @!P4 SYNCS.ARRIVE.TRANS64.RED.A0TR RZ, [UR7+0x78], R0 ;  /* 0x00007800ffffc9a7 */ /* 0x0005e20008300407 */
[----:B------:R-:W-:Y:S01]  /*43e0*/  SYNCS.ARRIVE.TRANS64.RED.A1T0 RZ, [UR8], RZ ;  /* 0x000000ffffff79a7 */ /* 0x000fe20008100408 */
[----:B------:R-:W3:Y:S02]  /*43f0*/  SYNCS.PHASECHK.TRANS64.TRYWAIT P2, [UR7+0xa0], R12 ;  /* 0x0000a00cff0075a7 */ /* 0x000ee40008041107 */
[----:B--23--:R-:W-:Y:S05]  /*4400*/  @!P2 BRA `(.L_x_77) ;  /* 0x0000009400d4a947 */ /* 0x00cfea0003800000 */
.L_x_338:
[----:B------:R-:W2:Y:S01]  /*4410*/  LDC.64 R14, c[0x0][0xb10] ;  /* 0x0002c400ff0e7b82 */ /* 0x000ea20000000a00 */
[----:B------:R-:W-:Y:S01]  /*4420*/  @!P4 R2UR UR8, R18 ;  /* 0x000000001208c2ca */ /* 0x000fe200000e0000 */
[----:B------:R-:W-:Y:S01]  /*4430*/  VOTEU.ALL UP0, P4 ;  /* 0x0000000000ff7886 */ /* 0x000fe20002000000 */
[----:B------:R-:W-:Y:S01]  /*4440*/  @!P4 R2UR UR9, R19 ;  /* 0x000000001309c2ca */ /* 0x000fe200000e0000 */
[----:B------:R-:W-:Y:S01]  /*4450*/  UMOV UR10, 0x0 ;  /* 0x00000000000a7882 */ /* 0x000fe20000000000 */
[----:B------:R-:W-:Y:S03]  /*4460*/  UMOV UR11, 0x10000000 ;  /* 0x10000000000b7882 */ /* 0x000fe60000000000 */
[----:B------:R-:W3:Y:S01]  /*4470*/  LDC.64 R10, c[0x0][0xb18] ;  /* 0x0002c600ff0a7b82 */ /* 0x000ee20000000a00 */
[----:B------:R-:W-:Y:S01]  /*4480*/  @!UP0 UIADD3 UR18, UPT, UPT, UR34, 0x80, URZ ;  /* 0x0000008022128890 */ /* 0x000fe2000fffe0ff */
[----:B------:R-:W-:Y:S01]  /*4490*/  @P3 SHF.R.U32.HI R28, RZ, 0x10, R21 ;  /* 0x00000010ff1c3819 */ /* 0x000fe20000011615 */
[----:B------:R-:W-:Y:S01]  /*44a0*/  @!UP0 UIADD3 UR16, UPT, UPT, UR7, 0x4200, URZ ;  /* 0x0000420007108890 */ /* 0x000fe2000fffe0ff */
[----:B------:R-:W-:Y:S01]  /*44b0*/  VIADD R30, R30, 0x1 ;  /* 0x000000011e1e7836 */ /* 0x000fe20000000000 */
[----:B------:R-:W-:Y:S03]  /*44c0*/  VOTEU.ALL UP0, P4 ;  /* 0x0000000000ff7886 */ /* 0x000fe60002000000 */
[----:B------:R-:W5:Y:S01]  /*44d0*/  @!P1 LDC R0, c[0x0][0xb20] ;  /* 0x0002c800ff009b82 */ /* 0x000f620000000800 */
[----:B------:R-:W-:Y:S01]  /*44e0*/  UMOV UR19, UR35 ;  /* 0x0000002300137c82 */ /* 0x000fe20008000000 */
[----:B------:R-:W-:Y:S01]  /*44f0*/  IMAD.U32 R19, RZ, RZ, UR8 ;  /* 0x00000008ff137e24 */ /* 0x000fe2000f8e00ff */
[----:B------:R-:W-:Y:S05]  /*4500*/  UMOV UR20, UR36 ;  /* 0x0000002400147c82 */ /* 0x000fea0008000000 */
[----:B-1----:R-:W1:Y:S01]  /*4510*/  @!P1 LDC R3, c[0x0][0xb0c] ;  /* 0x0002c300ff039b82 */ /* 0x002e620000000800 */
[----:B------:R-:W-:Y:S01]  /*4520*/  IMAD.U32 R18, RZ, RZ, UR9 ;  /* 0x00000009ff127e24 */ /* 0x000fe2000f8e00ff */
[----:B------:R-:W-:Y:S01]  /*4530*/  UPRMT UR8, UR37, 0x654, UR17 ;  /* 0x0000065425087896 */ /* 0x000fe20008000011 */
[----:B------:R-:W-:Y:S03]  /*4540*/  @!P4 R2UR UR15, R19 ;  /* 0x00000000130fc2ca */ /* 0x000fe600000e0000 */
[----:B------:R-:W-:Y:S01]  /*4550*/  @!P4 R2UR UR14, R18 ;  /* 0x00000000120ec2ca */ /* 0x000fe200000e0000 */
[----:B------:R-:W-:Y:S11]  /*4560*/  @!P4 IMAD.MOV.U32 R18, RZ, RZ, 0x2000 ;  /* 0x00002000ff12c424 */ /* 0x000ff600078e00ff */
[----:B------:R-:W-:Y:S01]  /*4570*/  @!UPT UIADD3 URZ, UPT, UPT, URZ, URZ, URZ ;  /* 0x000000fffffff290 */ /* 0x000fe2000fffe0ff */
[----:B------:R1:W-:Y:S01]  /*4580*/  @!UP0 UTMALDG.3D [UR16], [UR14], desc[UR10] ;  /* 0x00000a100e0085b4 */ /* 0x0003e20008011000 */
[----:B------:R1:W-:Y:S02]  /*4590*/  @!P4 SYNCS.ARRIVE.TRANS64.RED.A0TR RZ, [UR7+0x80], R18 ;  /* 0x00008012ffffc9a7 */ /* 0x0003e40008300407 */
[----:B-1----:R-:W-:Y:S01]  /*45a0*/  @!P1 ISETP.NE.AND P2, PT, R3, 0x1, PT ;  /* 0x000000010300980c */ /* 0x002fe20003f45270 */
[C---:B--2---:R-:W-:Y:S01]  /*45b0*/  @!P1 IMAD.HI.U32 R14, R13.reuse, R14, RZ ;  /* 0x0000000e0d0e9227 */ /* 0x044fe200078e00ff */
[----:B---3--:R-:W-:Y:S03]  /*45c0*/  @!P1 ISETP.NE.AND P0, PT, R10, 0x1, PT ;  /* 0x000000010a00980c */ /* 0x008fe60003f05270 */
[C---:B------:R-:W-:Y:S01]  /*45d0*/  @!P1 IMAD.HI.U32 R11, R8.reuse, R11, RZ ;  /* 0x0000000b080b9227 */ /* 0x040fe200078e00ff */
[----:B------:R-:W-:Y:S04]  /*45e0*/  @!P1 SHF.R.U32.HI R14, RZ, R15, R14 ;  /* 0x0000000fff0e9219 */ /* 0x000fe8000001160e */
[----:B-----5:R-:W-:Y:S01]  /*45f0*/  @!P1 SHF.R.U32.HI R9, RZ, R0, R11 ;  /* 0x00000000ff099219 */ /* 0x020fe2000001160b */
[----:B------:R-:W-:Y:S01]  /*4600*/  SYNCS.ARRIVE.TRANS64.RED.A1T0 RZ, [UR8], RZ ;  /* 0x000000ffffff79a7 */ /* 0x000fe20008100408 */
[----:B------:R-:W-:Y:S02]  /*4610*/  @!P1 SEL R14, R13, R14, !P2 ;  /* 0x0000000e0d0e9207 */ /* 0x000fe40005000000 */
[----:B------:R-:W-:Y:S01]  /*4620*/  @!P1 SEL R9, R8, R9, !P0 ;  /* 0x0000000908099207 */ /* 0x000fe20004000000 */
[----:B------:R-:W1:Y:S04]  /*4630*/  SYNCS.PHASECHK.TRANS64.TRYWAIT P5, [UR7+0xa8], R12 ;  /* 0x0000a80cff0075a7 */ /* 0x000e6800080a1107 */
[----:B------:R-:W-:Y:S02]  /*4640*/  @!P1 IMAD.IADD R0, R9, 0x1, -R14 ;  /* 0x0000000109009824 */ /* 0x000fe400078e0a0e */
[----:B------:R-:W-:Y:S02]  /*4650*/  @!P1 IMAD.IADD R9, R14, 0x1, -R9 ;  /* 0x000000010e099824 */ /* 0x000fe400078e0a09 */
[----:B------:R-:W-:Y:S02]  /*4660*/  @!P1 IMAD R13, R0, R3, R13 ;  /* 0x00000003000d9224 */ /* 0x000fe400078e020d */
[----:B------:R-:W-:Y:S01]  /*4670*/  @!P1 IMAD R8, R9, R10, R8 ;  /* 0x0000000a09089224 */ /* 0x000fe200078e0208 */
[----:B-1----:R-:W-:Y:S06]  /*4680*/  @!P5 BRA `(.L_x_78) ;  /* 0x00000094004cd947 */ /* 0x002fec0003800000 */
.L_x_340:
[----:B-1----:R-:W-:Y:S01]  /*4690*/  @!P4 IADD3 R3, P0, PT, R32, 0x580, RZ ;  /* 0x000005802003c810 */ /* 0x002fe20007f1e0ff */
[----:B------:R-:W-:Y:S01]  /*46a0*/  VOTEU.ALL UP0, P4 ;  /* 0x0000000000ff7886 */ /* 0x000fe20002000000 */
[----:B------:R-:W-:Y:S01]  /*46b0*/  UMOV UR18, 0x0 ;  /* 0x0000000000127882 */ /* 0x000fe20000000000 */
[----:B------:R-:W-:Y:S01]  /*46c0*/  UMOV UR19, 0x10000000 ;  /* 0x1000000000137882 */ /* 0x000fe20000000000 */
[----:B------:R-:W-:Y:S01]  /*46d0*/  @!P4 R2UR UR9, R3 ;  /* 0x000000000309c2ca */ /* 0x000fe200000e0000 */
[----:B------:R-:W-:Y:S01]  /*46e0*/  @!P4 IMAD.X R0, RZ, RZ, R33, P0 ;  /* 0x000000ffff00c224 */ /* 0x000fe200000e0621 */
[----:B------:R-:W-:Y:S01]  /*46f0*/  @!UP0 UIADD3 UR10, UPT, UPT, UR34, 0xc0, URZ ;  /* 0x000000c0220a8890 */ /* 0x000fe2000fffe0ff */
[----:B------:R-:W-:Y:S01]  /*4700*/  ISETP.NE.AND P0, PT, R30, 0x2, PT ;  /* 0x000000021e00780c */ /* 0x000fe20003f05270 */
[----:B------:R-:W-:Y:S01]  /*4710*/  UMOV UR11, UR35 ;  /* 0x00000023000b7c82 */ /* 0x000fe20008000000 */
[----:B------:R-:W-:Y:S01]  /*4720*/  UMOV UR12, UR36 ;  /* 0x00000024000c7c82 */ /* 0x000fe20008000000 */
[----:B------:R-:W-:Y:S01]  /*4730*/  @!P4 R2UR UR8, R0 ;  /* 0x000000000008c2ca */ /* 0x000fe200000e0000 */
[----:B------:R-:W-:Y:S01]  /*4740*/  IMAD.IADD R18, R8, 0x1, R181 ;  /* 0x0000000108127824 */ /* 0x000fe200078e02b5 */
[----:B------:R-:W-:Y:S01]  /*4750*/  @P3 R2UR UR36, R28 ;  /* 0x000000001c2432ca */ /* 0x000fe200000e0000 */
[----:B------:R-:W-:Y:S01]  /*4760*/  IMAD.IADD R19, R13, 0x1, R180 ;  /* 0x000000010d137824 */ /* 0x000fe200078e02b4 */
[----:B------:R-:W-:Y:S02]  /*4770*/  SEL R0, RZ, 0x1, P0 ;  /* 0x00000001ff007807 */ /* 0x000fe40000000000 */
[----:B------:R-:W-:Y:S01]  /*4780*/  LOP3.LUT R31, R31, 0x1, RZ, 0x3c, !PT ;  /* 0x000000011f1f7812 */ /* 0x000fe200078e3cff */
[----:B------:R-:W-:Y:S01]  /*4790*/  IMAD.U32 R10, RZ, RZ, UR9 ;  /* 0x00000009ff0a7e24 */ /* 0x000fe2000f8e00ff */
[----:B------:R-:W-:Y:S01]  /*47a0*/  @!UP0 UIADD3 UR9, UPT, UPT, UR7, 0x88, URZ ;  /* 0x0000008807098890 */ /* 0x000fe2000fffe0ff */
[----:B------:R-:W-:Y:S02]  /*47b0*/  LOP3.LUT R29, R29, R0, RZ, 0x3c, !PT ;  /* 0x000000001d1d7212 */ /* 0x000fe400078e3cff */
[----:B------:R-:W-:Y:S02]  /*47c0*/  SEL R30, R30, RZ, P0 ;  /* 0x000000ff1e1e7207 */ /* 0x000fe40000000000 */
[----:B------:R-:W-:Y:S01]  /*47d0*/  IMAD.U32 R11, RZ, RZ, UR8 ;  /* 0x00000008ff0b7e24 */ /* 0x000fe2000f8e00ff */
[----:B------:R-:W-:Y:S01]  /*47e0*/  @!P4 R2UR UR14, R10 ;  /* 0x000000000a0ec2ca */ /* 0x000fe200000e0000 */
[----:B------:R-:W-:Y:S01]  /*47f0*/  @!UP0 UIADD3 UR8, UPT, UPT, UR7, 0x6200, URZ ;  /* 0x0000620007088890 */ /* 0x000fe2000fffe0ff */
[----:B------:R-:W-:Y:S02]  /*4800*/  VOTEU.ALL UP0, P4 ;  /* 0x0000000000ff7886 */ /* 0x000fe40002000000 */
[----:B------:R-:W-:Y:S11]  /*4810*/  @!P4 R2UR UR15, R11 ;  /* 0x000000000b0fc2ca */ /* 0x000ff600000e0000 */
[----:B------:R-:W-:Y:S02]  /*4820*/  @!UPT UIADD3 URZ, UPT, UPT, URZ, URZ, URZ ;  /* 0x000000fffffff290 */ /* 0x000fe4000fffe0ff */
[----:B------:R2:W-:Y:S01]  /*4830*/  @!UP0 UTMALDG.3D [UR8], [UR14], desc[UR18] ;  /* 0x000012080e0085b4 */ /* 0x0005e20008011000 */
[----:B------:R2:W-:Y:S01]  /*4840*/  @!P4 SYNCS.ARRIVE.TRANS64.RED.A0TR RZ, [UR7+0x88], R27 ;  /* 0x0000881bffffc9a7 */ /* 0x0005e20008300407 */
[----:B------:R-:W-:Y:S01]  /*4850*/  UPLOP3.LUT UP0, UPT, UPT, UPT, UPT, 0x80, 0x8 ;  /* 0x000000000008789c */ /* 0x000fe20003f0f070 */
[----:B------:R-:W-:Y:S01]  /*4860*/  SYNCS.ARRIVE.TRANS64.RED.A1T0 RZ, [UR13], RZ ;  /* 0x000000ffffff79a7 */ /* 0x000fe2000810040d */
[----:B------:R-:W-:Y:S09]  /*4870*/  @P3 BRA `(.L_x_79) ;  /* 0xfffffff000943947 */ /* 0x000ff2000383ffff */
[----:B------:R-:W-:-:S04]  /*4880*/  SHF.L.U32 R3, R31, 0x1f, RZ ;  /* 0x0000001f1f037819 */ /* 0x000fc800000006ff */
[----:B------:R-:W1:Y:S02]  /*4890*/  SYNCS.PHASECHK.TRANS64.TRYWAIT P0, [UR7+0x90], R3 ;  /* 0x00009003ff0075a7 */ /* 0x000e640008001107 */
[----:B-1----:R-:W-:Y:S05]  /*48a0*/  @!P0 BRA `(.L_x_80) ;  /* 0x0000009000dc8947 */ /* 0x002fea0003800000 */
.L_x_342:
[----:B------:R-:W3:Y:S02]  /*48b0*/  SYNCS.PHASECHK.TRANS64.TRYWAIT P0, [UR7+0x98], R3 ;  /* 0x00009803ff0075a7 */ /* 0x000ee40008001107 */
[----:B---3--:R-:W-:Y:S05]  /*48c0*/  @!P0 BRA `(.L_x_81) ;  /* 0x0000009000ec8947 */ /* 0x008fea0003800000 */
.L_x_344:
[----:B------:R-:W3:Y:S02]  /*48d0*/  SYNCS.PHASECHK.TRANS64.TRYWAIT P0, [UR7+0xa0], R3 ;  /* 0x0000a003ff0075a7 */ /* 0x000ee40008001107 */
[----:B---3--:R-:W-:Y:S05]  /*48e0*/  @!P0 BRA `(.L_x_82) ;  /* 0x0000009000fc8947 */ /* 0x008fea0003800000 */
.L_x_346:
[----:B-1----:R-:W-:-:S07]  /*48f0*/  MOV R0, UR7 ;  /* 0x0000000700007c02 */ /* 0x002fce0008000f00 */
.L_x_83:
[----:B-1----:R-:W-:-:S04]  /*4900*/  SHF.L.U32 R3, R31, 0x1f, RZ ;  /* 0x0000001f1f037819 */ /* 0x002fc800000006ff */
[----:B------:R1:W3:Y:S03]  /*4910*/  SYNCS.PHASECHK.TRANS64.TRYWAIT P0, [R0+URZ+0xa8], R3 ;  /* 0x0000a803000075a7 */ /* 0x0002e600080011ff */
[----:B---3--:R-:W-:Y:S05]  /*4920*/  @!P0 NANOSLEEP.SYNCS 0x989680 ;  /* 0x009896800000895d */ /* 0x008fea0003900000 */
[----:B------:R-:W3:Y:S02]  /*4930*/  @!P0 SYNCS.PHASECHK.TRANS64 P0, [R0+URZ+0xa8], R3 ;  /* 0x0000a803000085a7 */ /* 0x000ee400080010ff */
[----:B--23--:R-:W-:Y:S05]  /*4940*/  @P0 EXIT ;  /* 0x000000000000094d */ /* 0x00cfea0003800000 */
[----:B------:R-:W-:Y:S05]  /*4950*/  BRA `(.L_x_83) ;  /* 0xfffffffc00e87947 */ /* 0x000fea000383ffff */
.L_x_68:
[----:B------:R-:W-:-:S06]  /*4960*/  UISETP.GE.AND UP0, UPT, UR8, 0x4, UPT ;  /* 0x000000040800788c */ /* 0x000fcc000bf06270 */
[----:B------:R-:W-:-:S13]  /*4970*/  PLOP3.LUT P0, PT, PT, PT, UP0, 0x80, 0x8 ;  /* 0x000000000008781c */ /* 0x000fda0003f0f008 */
[----:B------:R-:W-:Y:S05]  /*4980*/  @!P0 EXIT ;  /* 0x000000000000894d */ /* 0x000fea0003800000 */
[----:B------:R-:W-:Y:S01]  /*4990*/  BAR.SYNC.DEFER_BLOCKING 0x6, 0xa0 ;  /* 0x0182800000007b1d */ /* 0x000fe20000010000 */
[C---:B------:R-:W-:Y:S01]  /*49a0*/  IMAD.SHL.U32 R0, R200.reuse, 0x40, RZ ;  /* 0x00000040c8007824 */ /* 0x040fe200078e00ff */
[C---:B------:R-:W-:Y:S01]  /*49b0*/  LOP3.LUT R203, R200.reuse, 0x60, RZ, 0xc0, !PT ;  /* 0x00000060c8cb7812 */ /* 0x040fe200078ec0ff */
[C---:B------:R-:W-:Y:S01]  /*49c0*/  IMAD.SHL.U32 R201, R200.reuse, 0x8, RZ ;  /* 0x00000008c8c97824 */ /* 0x040fe200078e00ff */
[C---:B------:R-:W-:Y:S01]  /*49d0*/  LOP3.LUT R202, R200.reuse, 0x2, RZ, 0xc0, !PT ;  /* 0x00000002c8ca7812 */ /* 0x040fe200078ec0ff */
[----:B------:R-:W-:Y:S01]  /*49e0*/  IMAD.U32 R74, R200, 0x10000, RZ ;  /* 0x00010000c84a7824 */ /* 0x000fe200078e00ff */
[----:B------:R-:W-:Y:S02]  /*49f0*/  UMOV UR41, 0x400 ;  /* 0x0000040000297882 */ /* 0x000fe40000000000 */
[----:B------:R-:W1:Y:S01]  /*4a00*/  LDC R189, c[0x0][0x370] ;  /* 0x0000dc00ffbd7b82 */ /* 0x000e620000000800 */
[----:B------:R-:W-:Y:S01]  /*4a10*/  ULEA UR41, UR37, UR41, 0x18 ;  /* 0x0000002925297291 */ /* 0x000fe2000f8ec0ff */
[----:B------:R-:W-:Y:S01]  /*4a20*/  LOP3.LUT R2, R0, 0x180, RZ, 0xc0, !PT ;  /* 0x0000018000027812 */ /* 0x000fe200078ec0ff */
[----:B------:R-:W-:Y:S01]  /*4a30*/  IMAD.MOV.U32 R73, RZ, RZ, RZ ;  /* 0x000000ffff497224 */ /* 0x000fe200078e00ff */
[----:B------:R-:W-:Y:S01]  /*4a40*/  LOP3.LUT R74, R74, 0x600000, RZ, 0xc0, !PT ;  /* 0x006000004a4a7812 */ /* 0x000fe200078ec0ff */
[----:B------:R-:W-:Y:S01]  /*4a50*/  UIADD3 UR40, UPT, UPT, UR41, 0x200, URZ ;  /* 0x0000020029287890 */ /* 0x000fe2000fffe0ff */
[----:B------:R-:W-:Y:S01]  /*4a60*/  LOP3.LUT R201, R2, 0x30, R201, 0xf8, !PT ;  /* 0x0000003002c97812 */ /* 0x000fe200078ef8c9 */
[----:B------:R-:W-:Y:S01]  /*4a70*/  IMAD.MOV.U32 R198, RZ, RZ, RZ ;  /* 0x000000ffffc67224 */ /* 0x000fe200078e00ff */
[----:B------:R-:W2:Y:S01]  /*4a80*/  LDC R186, c[0x0][0x374] ;  /* 0x0000dd00ffba7b82 */ /* 0x000ea20000000800 */
[----:B------:R-:W-:Y:S01]  /*4a90*/  LOP3.LUT R200, R200, 0x4, RZ, 0xc0, !PT ;  /* 0x00000004c8c87812 */ /* 0x000fe200078ec0ff */
[----:B------:R-:W-:Y:S01]  /*4aa0*/  IMAD.MOV.U32 R184, RZ, RZ, RZ ;  /* 0x000000ffffb87224 */ /* 0x000fe200078e00ff */
[----:B------:R-:W-:-:S02]  /*4ab0*/  LOP3.LUT R201, R201, 0x1e40, R0, 0xf8, !PT ;  /* 0x00001e40c9c97812 */ /* 0x000fc400078ef800 */
[----:B------:R-:W-:Y:S01]  /*4ac0*/  CS2R R196, SRZ ;  /* 0x0000000000c47805 */ /* 0x000fe2000001ff00 */
[----:B------:R-:W-:Y:S01]  /*4ad0*/  IMAD.MOV.U32 R195, RZ, RZ, RZ ;  /* 0x000000ffffc37224 */ /* 0x000fe200078e00ff */
[----:B------:R-:W-:Y:S01]  /*4ae0*/  IADD3 R199, PT, PT, -R200, 0x2, RZ ;  /* 0x00000002c8c77810 */ /* 0x000fe20007ffe1ff */
[----:B------:R-:W4:Y:S01]  /*4af0*/  LDCU.64 UR46, c[0x0][0x348] ;  /* 0x00006900ff2e77ac */ /* 0x000f220008000a00 */
[----:B------:R-:W-:Y:S01]  /*4b00*/  VIADD R201, R201, UR40 ;  /* 0x00000028c9c97c36 */ /* 0x000fe20008000000 */
[----:B------:R-:W3:Y:S01]  /*4b10*/  LDS R3, [UR41+0x150] ;  /* 0x00015029ff037984 */ /* 0x000ee20008000800 */
[----:B------:R-:W-:Y:S01]  /*4b20*/  UIADD3 UR43, UPT, UPT, UR41, 0x8200, URZ ;  /* 0x00008200292b7890 */ /* 0x000fe2000fffe0ff */
[----:B------:R-:W-:Y:S01]  /*4b30*/  UMOV UR42, URZ ;  /* 0x000000ff002a7c82 */ /* 0x000fe20008000000 */
[----:B-1234-:R-:W-:-:S10]  /*4b40*/  IMAD.IADD R74, R3, 0x1, R74 ;  /* 0x00000001034a7824 */ /* 0x01efd400078e024a */
.L_x_301:
[C---:B------:R-:W-:Y:S02]  /*4b50*/  LEA R0, R184.reuse, UR41, 0x3 ;  /* 0x00000029b8007c11 */ /* 0x040fe4000f8e18ff */
[----:B------:R-:W-:Y:S02]  /*4b60*/  SHF.L.U32 R3, R197, 0x1f, RZ ;  /* 0x0000001fc5037819 */ /* 0x000fe400000006ff */
[----:B------:R-:W-:Y:S02]  /*4b70*/  LEA R8, R184, UR41, 0x4 ;  /* 0x00000029b8087c11 */ /* 0x000fe4000f8e20ff */
[----:B------:R-:W1:Y:S02]  /*4b80*/  SYNCS.PHASECHK.TRANS64.TRYWAIT P0, [R0+URZ+0xc0], R3 ;  /* 0x0000c003000075a7 */ /* 0x000e6400080011ff */
[----:B-1----:R-:W-:Y:S05]  /*4b90*/  @!P0 BRA `(.L_x_84) ;  /* 0x0000009000688947 */ /* 0x002fea0003800000 */
.L_x_347:
[----:B------:R-:W2:Y:S01]  /*4ba0*/  LDS.128 R8, [R8+0x130] ;  /* 0x0001300008087984 */ /* 0x000ea20000000c00 */
[----:B------:R-:W-:Y:S01]  /*4bb0*/  ISETP.GE.AND P0, PT, R68, 0x1, PT ;  /* 0x000000014400780c */ /* 0x000fe20003f06270 */
        /* <DEDUP_REMOVED lines=9> */
[----:B--2---:R-:W-:-:S04]  /*4c50*/  LOP3.LUT P3, RZ, R10, 0x1, RZ, 0xc0, !PT ;  /* 0x000000010aff7812 */ /* 0x004fc8000786c0ff */
[----:B------:R-:W-:-:S09]  /*4c60*/  P2R R206, PR, RZ, 0x8 ;  /* 0x00000008ffce7803 */ /* 0x000fd20000000000 */
[----:B------:R-:W-:Y:S02]  /*4c70*/  @P3 MOV R193, R8 ;  /* 0x0000000800c13202 */ /* 0x000fe40000000f00 */
[----:B------:R-:W-:Y:S01]  /*4c80*/  @P3 LOP3.LUT R192, R9, 0xffff, RZ, 0xc0, !PT ;  /* 0x0000ffff09c03812 */ /* 0x000fe200078ec0ff */
[----:B-1----:R-:W-:Y:S06]  /*4c90*/  @!P0 BRA `(.L_x_85) ;  /* 0x0000000000b88947 */ /* 0x002fec0003800000 */
[----:B------:R-:W1:Y:S01]  /*4ca0*/  LDC.64 R4, c[0x0][0xb18] ;  /* 0x0002c600ff047b82 */ /* 0x000e620000000a00 */
[----:B------:R-:W-:-:S07]  /*4cb0*/  ISETP.NE.AND P0, PT, R68, 0x1, PT ;  /* 0x000000014400780c */ /* 0x000fce0003f05270 */
[----:B------:R-:W2:Y:S08]  /*4cc0*/  LDC.64 R6, c[0x0][0xb10] ;  /* 0x0002c400ff067b82 */ /* 0x000eb00000000a00 */
[----:B------:R-:W3:Y:S08]  /*4cd0*/  LDC R0, c[0x0][0xb20] ;  /* 0x0002c800ff007b82 */ /* 0x000ef00000000800 */
[----:B------:R-:W4:Y:S01]  /*4ce0*/  LDC R12, c[0x0][0xb0c] ;  /* 0x0002c300ff0c7b82 */ /* 0x000f220000000800 */
[----:B-1----:R-:W-:Y:S01]  /*4cf0*/  IMAD.HI.U32 R13, R186, R5, RZ ;  /* 0x00000005ba0d7227 */ /* 0x002fe200078e00ff */
[----:B------:R-:W-:-:S03]  /*4d00*/  ISETP.NE.AND P1, PT, R4, 0x1, PT ;  /* 0x000000010400780c */ /* 0x000fc60003f25270 */
[----:B------:R-:W-:-:S03]  /*4d10*/  IMAD.HI.U32 R5, R192, R5, RZ ;  /* 0x00000005c0057227 */ /* 0x000fc600078e00ff */
[----:B------:R-:W1:Y:S01]  /*4d20*/  LDC.64 R2, c[0x0][0xb28] ;  /* 0x0002ca00ff027b82 */ /* 0x000e620000000a00 */
[----:B--2---:R-:W-:-:S04]  /*4d30*/  IMAD.HI.U32 R14, R189, R6, RZ ;  /* 0x00000006bd0e7227 */ /* 0x004fc800078e00ff */
        /* <DEDUP_REMOVED lines=10> */
[----:B-1----:R-:W-:-:S04]  /*4de0*/  IMAD.HI.U32 R14, R13, R2, RZ ;  /* 0x000000020d0e7227 */ /* 0x002fc800078e00ff */
        /* <DEDUP_REMOVED lines=25> */
.L_x_85:
[----:B------:R-:W1:Y:S02]  /*4f80*/  LDCU UR4, c[0x0][0xb30] ;  /* 0x00016600ff0477ac */ /* 0x000e640008000800 */
[----:B-1----:R-:W-:-:S09]  /*4f90*/  UISETP.NE.AND UP0, UPT, UR4, 0x1, UPT ;  /* 0x000000010400788c */ /* 0x002fd2000bf05270 */
[----:B------:R-:W-:Y:S05]  /*4fa0*/  BRA.U UP0, `(.L_x_86) ;  /* 0x0000000100407547 */ /* 0x000fea000b800000 */
[----:B------:R-:W1:Y:S08]  /*4fb0*/  LDC.64 R2, c[0x0][0xb18] ;  /* 0x0002c600ff027b82 */ /* 0x000e700000000a00 */
[----:B------:R-:W2:Y:S08]  /*4fc0*/  LDC.64 R4, c[0x0][0xb10] ;  /* 0x0002c400ff047b82 */ /* 0x000eb00000000a00 */
[----:B------:R-:W3:Y:S08]  /*4fd0*/  LDC R0, c[0x0][0xb20] ;  /* 0x0002c800ff007b82 */ /* 0x000ef00000000800 */
[----:B------:R-:W4:Y:S01]  /*4fe0*/  LDC R6, c[0x0][0xb0c] ;  /* 0x0002c300ff067b82 */ /* 0x000f220000000800 */
[----:B-1----:R-:W-:Y:S01]  /*4ff0*/  IMAD.HI.U32 R3, R192, R3, RZ ;  /* 0x00000003c0037227 */ /* 0x002fe200078e00ff */
[----:B------:R-:W-:-:S03]  /*5000*/  ISETP.NE.AND P0, PT, R2, 0x1, PT ;  /* 0x000000010200780c */ /* 0x000fc60003f05270 */
[----:B--2---:R-:W-:-:S05]  /*5010*/  IMAD.HI.U32 R4, R193, R4, RZ ;  /* 0x00000004c1047227 */ /* 0x004fca00078e00ff */
[----:B------:R-:W-:Y:S02]  /*5020*/  SHF.R.U32.HI R4, RZ, R5, R4 ;  /* 0x00000005ff047219 */ /* 0x000fe40000011604 */
[----:B---3--:R-:W-:-:S04]  /*5030*/  SHF.R.U32.HI R3, RZ, R0, R3 ;  /* 0x00000000ff037219 */ /* 0x008fc80000011603 */
[----:B------:R-:W-:Y:S02]  /*5040*/  SEL R0, R192, R3, !P0 ;  /* 0x00000003c0007207 */ /* 0x000fe40004000000 */
[----:B----4-:R-:W-:-:S04]  /*5050*/  ISETP.NE.AND P1, PT, R6, 0x1, PT ;  /* 0x000000010600780c */ /* 0x010fc80003f25270 */
[----:B------:R-:W-:-:S05]  /*5060*/  SEL R3, R193, R4, !P1 ;  /* 0x00000004c1037207 */ /* 0x000fca0004800000 */
[----:B------:R-:W-:Y:S02]  /*5070*/  IMAD.IADD R4, R0, 0x1, -R3 ;  /* 0x0000000100047824 */ /* 0x000fe400078e0a03 */
[----:B------:R-:W-:Y:S02]  /*5080*/  IMAD.IADD R3, R3, 0x1, -R0 ;  /* 0x0000000103037824 */ /* 0x000fe400078e0a00 */
[----:B------:R-:W-:Y:S02]  /*5090*/  IMAD R193, R4, R6, R193 ;  /* 0x0000000604c17224 */ /* 0x000fe400078e02c1 */
[----:B------:R-:W-:Y:S02]  /*50a0*/  IMAD R192, R3, R2, R192 ;  /* 0x0000000203c07224 */ /* 0x000fe400078e02c0 */
.L_x_86:
[----:B------:R-:W-:Y:S01]  /*50b0*/  ULOP3.LUT UP0, URZ, UR40, 0x1b0, URZ, 0xc0, !UPT ;  /* 0x000001b028ff7892 */ /* 0x000fe2000f80c0ff */
[----:B------:R-:W-:Y:S02]  /*50c0*/  IADD3 R184, PT, PT, R184, 0x1, RZ ;  /* 0x00000001b8b87810 */ /* 0x000fe40007ffe0ff */
[----:B------:R-:W-:-:S06]  /*50d0*/  @P3 SHF.R.U32.HI R194, RZ, 0x10, R9 ;  /* 0x00000010ffc23819 */ /* 0x000fcc0000011609 */
[----:B------:R-:W-:Y:S05]  /*50e0*/  BRA.U !UP0, `(.L_x_87) ;  /* 0x0000000108407547 */ /* 0x000fea000b800000 */
[----:B------:R-:W-:Y:S01]  /*50f0*/  MOV R2, 0x0 ;  /* 0x0000000000027802 */ /* 0x000fe20000000f00 */
[----:B------:R-:W1:Y:S01]  /*5100*/  LDCU.64 UR8, c[0x4][0x88] ;  /* 0x01001100ff0877ac */ /* 0x000e620008000a00 */
[----:B------:R-:W-:Y:S02]  /*5110*/  HFMA2 R12, -RZ, RZ, 0, 5.9604644775390625e-08 ;  /* 0x00000001ff0c7431 */ /* 0x000fe400000001ff */
[----:B------:R-:W-:Y:S01]  /*5120*/  IMAD.MOV.U32 R8, RZ, RZ, 0x70 ;  /* 0x00000070ff087424 */ /* 0x000fe200078e00ff */
[----:B------:R-:W2:Y:S01]  /*5130*/  LDCU.64 UR6, c[0x4][0x90] ;  /* 0x01001200ff0677ac */ /* 0x000ea20008000a00 */
[----:B------:R-:W3:Y:S01]  /*5140*/  LDC.64 R2, c[0x4][R2] ;  /* 0x0100000002027b82 */ /* 0x000ee20000000a00 */
[----:B------:R-:W-:Y:S01]  /*5150*/  IMAD.MOV.U32 R13, RZ, RZ, RZ ;  /* 0x000000ffff0d7224 */ /* 0x000fe200078e00ff */
[----:B------:R-:W4:Y:S01]  /*5160*/  LDCU.64 UR4, c[0x4][0x8] ;  /* 0x01000100ff0477ac */ /* 0x000f220008000a00 */
[----:B-1----:R-:W-:Y:S01]  /*5170*/  IMAD.U32 R4, RZ, RZ, UR8 ;  /* 0x00000008ff047e24 */ /* 0x002fe2000f8e00ff */
[----:B------:R-:W-:Y:S01]  /*5180*/  MOV R5, UR9 ;  /* 0x0000000900057c02 */ /* 0x000fe20008000f00 */
[----:B--2---:R-:W-:Y:S01]  /*5190*/  IMAD.U32 R6, RZ, RZ, UR6 ;  /* 0x00000006ff067e24 */ /* 0x004fe2000f8e00ff */
[----:B------:R-:W-:Y:S01]  /*51a0*/  MOV R7, UR7 ;  /* 0x0000000700077c02 */ /* 0x000fe20008000f00 */
[----:B----4-:R-:W-:Y:S01]  /*51b0*/  IMAD.U32 R10, RZ, RZ, UR4 ;  /* 0x00000004ff0a7e24 */ /* 0x010fe2000f8e00ff */
[----:B------:R-:W-:-:S02]  /*51c0*/  MOV R11, UR5 ;  /* 0x00000005000b7c02 */ /* 0x000fc40008000f00 */
[----:B------:R-:W-:-:S07]  /*51d0*/  LEPC R20, `(.L_x_87) ;  /* 0x000000001014794e */ /* 0x000fce0000000000 */
[----:B---3-5:R-:W-:Y:S05]  /*51e0*/  CALL.ABS.NOINC R2 ;  /* 0x0000000002007343 */ /* 0x028fea0003c00000 */
.L_x_87:
[----:B------:R-:W-:-:S09]  /*51f0*/  ULOP3.LUT UP0, URZ, UR43, 0x1b0, URZ, 0xc0, !UPT ;  /* 0x000001b02bff7892 */ /* 0x000fd2000f80c0ff */
        /* <DEDUP_REMOVED lines=17> */
.L_x_88:
[----:B------:R-:W1:Y:S02]  /*5310*/  LDC.64 R2, c[0x0][0x890] ;  /* 0x00022400ff027b82 */ /* 0x000e640000000a00 */
[----:B-1----:R-:W-:-:S04]  /*5320*/  ISETP.NE.U32.AND P4, PT, R2, RZ, PT ;  /* 0x000000ff0200720c */ /* 0x002fc80003f85070 */
[----:B------:R-:W-:-:S13]  /*5330*/  ISETP.NE.AND.EX P4, PT, R3, RZ, PT, P4 ;  /* 0x000000ff0300720c */ /* 0x000fda0003f85340 */
[----:B------:R-:W-:Y:S05]  /*5340*/  @!P4 BRA `(.L_x_89) ;  /* 0x000000000034c947 */ /* 0x000fea0003800000 */
[----:B------:R-:W1:Y:S02]  /*5350*/  LDCU.64 UR4, c[0x0][0x888] ;  /* 0x00011100ff0477ac */ /* 0x000e640008000a00 */
[----:B-1----:R-:W-:-:S04]  /*5360*/  UISETP.NE.U32.AND UP0, UPT, UR4, URZ, UPT ;  /* 0x000000ff0400728c */ /* 0x002fc8000bf05070 */
[----:B------:R-:W-:-:S09]  /*5370*/  UISETP.NE.AND.EX UP0, UPT, UR5, URZ, UPT, UP0 ;  /* 0x000000ff0500728c */ /* 0x000fd2000bf05300 */
[----:B------:R-:W-:Y:S05]  /*5380*/  BRA.U !UP0, `(.L_x_90) ;  /* 0x0000000108187547 */ /* 0x000fea000b800000 */
[----:B------:R-:W1:Y:S01]  /*5390*/  LDC.64 R4, c[0x0][0x888] ;  /* 0x00022200ff047b82 */ /* 0x000e620000000a00 */
[----:B------:R-:W-:-:S04]  /*53a0*/  IMAD R0, R2, UR36, RZ ;  /* 0x0000002402007c24 */ /* 0x000fc8000f8e02ff */
[----:B-1----:R-:W-:-:S05]  /*53b0*/  IMAD.WIDE R4, R0, 0x4, R4 ;  /* 0x0000000400047825 */ /* 0x002fca00078e0204 */
[----:B-----5:R1:W5:Y:S01]  /*53c0*/  LDG.E R127, desc[UR38][R4.64] ;  /* 0x00000026047f7981 */ /* 0x020362000c1e1900 */
[----:B------:R-:W-:Y:S01]  /*53d0*/  MOV R182, 0x1 ;  /* 0x0000000100b67802 */ /* 0x000fe20000000f00 */
[----:B------:R-:W-:Y:S06]  /*53e0*/  BRA `(.L_x_89) ;  /* 0x00000000000c7947 */ /* 0x000fec0003800000 */
.L_x_90:
[----:B------:R-:W1:Y:S01]  /*53f0*/  LDCU UR4, c[0x0][0x880] ;  /* 0x00011000ff0477ac */ /* 0x000e620008000800 */
[----:B------:R-:W-:Y:S01]  /*5400*/  HFMA2 R182, -RZ, RZ, 0, 5.9604644775390625e-08 ;  /* 0x00000001ffb67431 */ /* 0x000fe200000001ff */
[----:B-1---5:R-:W-:Y:S02]  /*5410*/  MOV R127, UR4 ;  /* 0x00000004007f7c02 */ /* 0x022fe40008000f00 */
.L_x_89:
[----:B-1----:R-:W1:Y:S02]  /*5420*/  LDC.64 R4, c[0x0][0x8b0] ;  /* 0x00022c00ff047b82 */ /* 0x002e640000000a00 */
        /* <DEDUP_REMOVED lines=11> */
[----:B------:R-:W-:Y:S05]  /*54e0*/  BRA `(.L_x_91) ;  /* 0x0000000000087947 */ /* 0x000fea0003800000 */
.L_x_92:
[----:B------:R-:W1:Y:S02]  /*54f0*/  LDCU UR4, c[0x0][0x8a0] ;  /* 0x00011400ff0477ac */ /* 0x000e640008000800 */
[----:B-1---5:R-:W-:Y:S02]  /*5500*/  MOV R75, UR4 ;  /* 0x00000004004b7c02 */ /* 0x022fe40008000f00 */
.L_x_91:
[----:B------:R-:W-:Y:S01]  /*5510*/  UISETP.NE.AND UP0, UPT, UR44, URZ, UPT ;  /* 0x000000ff2c00728c */ /* 0x000fe2000bf05270 */
[----:B------:R-:W-:Y:S02]  /*5520*/  PLOP3.LUT P0, PT, PT, PT, PT, 0x8, 0x80 ;  /* 0x000000000080781c */ /* 0x000fe40003f0e170 */
[----:B------:R-:W-:Y:S02]  /*5530*/  LEA R0, R73, UR41, 0x3 ;  /* 0x0000002949007c11 */ /* 0x000fe4000f8e18ff */
[----:B------:R-:W-:-:S04]  /*5540*/  P2R R207, PR, RZ, 0x1 ;  /* 0x00000001ffcf7803 */ /* 0x000fc80000000000 */
[----:B------:R-:W-:Y:S05]  /*5550*/  BRA.U !UP0, `(.L_x_93) ;  /* 0x00000001083c7547 */ /* 0x000fea000b800000 */
[----:B------:R-:W-:-:S04]  /*5560*/  ISETP.NE.U32.AND P0, PT, R2, RZ, PT ;  /* 0x000000ff0200720c */ /* 0x000fc80003f05070 */
[----:B------:R-:W-:-:S13]  /*5570*/  ISETP.NE.AND.EX P0, PT, R3, RZ, PT, P0 ;  /* 0x000000ff0300720c */ /* 0x000fda0003f05300 */
[----:B-----5:R-:W-:-:S04]  /*5580*/  @!P0 FSETP.EQ.AND P1, PT, R127, RZ, PT ;  /* 0x000000ff7f00820b */ /* 0x020fc80003f22000 */
[----:B------:R-:W-:Y:S01]  /*5590*/  P2R R207, PR, RZ, 0x2 ;  /* 0x00000002ffcf7803 */ /* 0x000fe20000000000 */
[----:B------:R-:W-:Y:S08]  /*55a0*/  @!P0 BRA `(.L_x_93) ;  /* 0x0000000000288947 */ /* 0x000ff00003800000 */
[----:B------:R-:W2:Y:S01]  /*55b0*/  LDCU.64 UR4, c[0x0][0x888] ;  /* 0x00011100ff0477ac */ /* 0x000ea20008000a00 */
[----:B------:R-:W-:Y:S02]  /*55c0*/  LOP3.LUT P1, RZ, R182, 0xff, RZ, 0xc0, !PT ;  /* 0x000000ffb6ff7812 */ /* 0x000fe4000782c0ff */
[----:B------:R-:W-:-:S04]  /*55d0*/  FSETP.NEU.AND P0, PT, R127, RZ, PT ;  /* 0x000000ff7f00720b */ /* 0x000fc80003f0d000 */
[----:B------:R-:W-:Y:S02]  /*55e0*/  SEL R2, RZ, 0xffffffff, P0 ;  /* 0xffffffffff027807 */ /* 0x000fe40000000000 */
[----:B--2---:R-:W-:-:S04]  /*55f0*/  ISETP.NE.U32.AND P2, PT, RZ, UR4, PT ;  /* 0x00000004ff007c0c */ /* 0x004fc8000bf45070 */
[----:B------:R-:W-:-:S04]  /*5600*/  ISETP.NE.AND.EX P2, PT, RZ, UR5, PT, P2 ;  /* 0x00000005ff007c0c */ /* 0x000fc8000bf45320 */
[----:B------:R-:W-:-:S04]  /*5610*/  @!P1 SEL R2, RZ, 0xffffffff, P2 ;  /* 0xffffffffff029807 */ /* 0x000fc80001000000 */
[----:B------:R-:W-:-:S04]  /*5620*/  LOP3.LUT R2, R2, 0x1, RZ, 0xc0, !PT ;  /* 0x0000000102027812 */ /* 0x000fc800078ec0ff */
[----:B------:R-:W-:-:S04]  /*5630*/  ISETP.EQ.U32.AND P0, PT, R2, 0x1, PT ;  /* 0x000000010200780c */ /* 0x000fc80003f02070 */
[----:B------:R-:W-:-:S09]  /*5640*/  P2R R207, PR, RZ, 0x1 ;  /* 0x00000001ffcf7803 */ /* 0x000fd20000000000 */
.L_x_93:
[----:B------:R-:W-:Y:S01]  /*5650*/  ISETP.NE.AND P5, PT, R207, RZ, PT ;  /* 0x000000ffcf00720c */ /* 0x000fe20003fa5270 */
[----:B------:R-:W2:Y:S01]  /*5660*/  LDCU.64 UR4, c[0x0][0x888] ;  /* 0x00011100ff0477ac */ /* 0x000ea20008000a00 */
[----:B------:R-:W-:Y:S01]  /*5670*/  SHF.L.U32 R3, R198, 0x1f, RZ ;  /* 0x0000001fc6037819 */ /* 0x000fe200000006ff */
[----:B------:R-:W-:Y:S01]  /*5680*/  IMAD.MOV.U32 R191, RZ, RZ, 0x1 ;  /* 0x00000001ffbf7424 */ /* 0x000fe200078e00ff */
[----:B-----5:R-:W-:Y:S01]  /*5690*/  FSETP.NEU.AND P3, PT, R127, RZ, PT ;  /* 0x000000ff7f00720b */ /* 0x020fe20003f6d000 */
[----:B------:R-:W-:Y:S01]  /*56a0*/  IMAD.SHL.U32 R185, R18, 0x100, RZ ;  /* 0x0000010012b97824 */ /* 0x000fe200078e00ff */
[----:B------:R-:W-:Y:S01]  /*56b0*/  CS2R R178, SRZ ;  /* 0x0000000000b27805 */ /* 0x000fe2000001ff00 */
[----:B------:R-:W-:Y:S01]  /*56c0*/  IMAD.SHL.U32 R183, R19, 0x80, RZ ;  /* 0x0000008013b77824 */ /* 0x000fe200078e00ff */
[----:B------:R-:W-:Y:S01]  /*56d0*/  SEL R4, RZ, 0xffffffff, P3 ;  /* 0xffffffffff047807 */ /* 0x000fe20001800000 */
[----:B------:R-:W-:Y:S01]  /*56e0*/  IMAD R71, R73, 0x100, R74 ;  /* 0x0000010049477824 */ /* 0x000fe200078e024a */
[----:B------:R-:W-:Y:S01]  /*56f0*/  CS2R R176, SRZ ;  /* 0x0000000000b07805 */ /* 0x000fe2000001ff00 */
[----:B------:R-:W-:Y:S01]  /*5700*/  IMAD.MOV.U32 R72, RZ, RZ, RZ ;  /* 0x000000ffff487224 */ /* 0x000fe200078e00ff */
[----:B------:R-:W-:-:S02]  /*5710*/  CS2R R174, SRZ ;  /* 0x0000000000ae7805 */ /* 0x000fc4000001ff00 */
[----:B------:R-:W-:Y:S01]  /*5720*/  @!P5 LEA R5, R196, UR41, 0x3 ;  /* 0x00000029c405dc11 */ /* 0x000fe2000f8e18ff */
[----:B------:R-:W-:Y:S01]  /*5730*/  IMAD.MOV.U32 R190, RZ, RZ, R195 ;  /* 0x000000ffffbe7224 */ /* 0x000fe200078e00c3 */
[----:B------:R-:W-:Y:S01]  /*5740*/  @!P5 SHF.L.U32 R2, R195, 0x1f, RZ ;  /* 0x0000001fc302d819 */ /* 0x000fe200000006ff */
[----:B------:R-:W-:Y:S01]  /*5750*/  IMAD.MOV.U32 R188, RZ, RZ, R196 ;  /* 0x000000ffffbc7224 */ /* 0x000fe200078e00c4 */
[----:B------:R-:W-:Y:S02]  /*5760*/  CS2R R172, SRZ ;  /* 0x0000000000ac7805 */ /* 0x000fe4000001ff00 */
[----:B------:R-:W-:Y:S01]  /*5770*/  CS2R R170, SRZ ;  /* 0x0000000000aa7805 */ /* 0x000fe2000001ff00 */
[----:B------:R-:W3:Y:S01]  /*5780*/  @!P5 SYNCS.PHASECHK.TRANS64.TRYWAIT P1, [R5+URZ+0x70], R2 ;  /* 0x000070020500d5a7 */ /* 0x000ee200080211ff */
[----:B--2---:R-:W-:Y:S02]  /*5790*/  ISETP.NE.U32.AND P2, PT, RZ, UR4, PT ;  /* 0x00000004ff007c0c */ /* 0x004fe4000bf45070 */
[----:B------:R-:W-:-:S02]  /*57a0*/  CS2R R168, SRZ ;  /* 0x0000000000a87805 */ /* 0x000fc4000001ff00 */
[----:B------:R-:W-:Y:S02]  /*57b0*/  CS2R R166, SRZ ;  /* 0x0000000000a67805 */ /* 0x000fe4000001ff00 */
[----:B------:R-:W-:Y:S02]  /*57c0*/  CS2R R164, SRZ ;  /* 0x0000000000a47805 */ /* 0x000fe4000001ff00 */
[----:B------:R-:W-:-:S04]  /*57d0*/  ISETP.NE.AND.EX P2, PT, RZ, UR5, PT, P2 ;  /* 0x00000005ff007c0c */ /* 0x000fc8000bf45320 */
[----:B-1----:R-:W-:Y:S02]  /*57e0*/  SEL R7, RZ, 0xffffffff, P2 ;  /* 0xffffffffff077807 */ /* 0x002fe40001000000 */
[----:B------:R-:W-:-:S04]  /*57f0*/  LOP3.LUT P2, RZ, R182, 0xff, RZ, 0xc0, !PT ;  /* 0x000000ffb6ff7812 */ /* 0x000fc8000784c0ff */
[----:B------:R-:W-:Y:S01]  /*5800*/  @P4 SEL R4, R7, R4, !P2 ;  /* 0x0000000407044207 */ /* 0x000fe20005000000 */
[----:B------:R-:W1:Y:S03]  /*5810*/  SYNCS.PHASECHK.TRANS64.TRYWAIT P0, [R0+URZ+0xe0], R3 ;  /* 0x0000e003000075a7 */ /* 0x000e6600080011ff */
[----:B------:R-:W-:-:S04]  /*5820*/  LOP3.LUT R4, R4, 0x1, RZ, 0xc0, !PT ;  /* 0x0000000104047812 */ /* 0x000fc800078ec0ff */
[----:B------:R-:W-:-:S04]  /*5830*/  ISETP.NE.U32.AND P2, PT, R4, 0x1, PT ;  /* 0x000000010400780c */ /* 0x000fc80003f45070 */
[----:B------:R-:W-:Y:S02]  /*5840*/  P2R R205, PR, RZ, 0x4 ;  /* 0x00000004ffcd7803 */ /* 0x000fe40000000000 */
[----:B---3--:R-:W-:Y:S02]  /*5850*/  @!P5 SEL R191, RZ, 0x1, !P1 ;  /* 0x00000001ffbfd807 */ /* 0x008fe40004800000 */
[----:B-1----:R-:W-:-:S07]  /*5860*/  SEL R187, RZ, 0x1, !P0 ;  /* 0x00000001ffbb7807 */ /* 0x002fce0004000000 */
.L_x_300:
[----:B------:R-:W-:Y:S01]  /*5870*/  ISETP.NE.AND P0, PT, R207, RZ, PT ;  /* 0x000000ffcf00720c */ /* 0x000fe20003f05270 */
[----:B------:R-:W-:Y:S05]  /*5880*/  YIELD ;  /* 0x0000000000007946 */ /* 0x000fea0003800000 */
[----:B------:R-:W-:Y:S07]  /*5890*/  BSSY B1, `(.L_x_94) ;  /* 0x0000029000017945 */ /* 0x000fee0003800000 */
[----:B------:R-:W-:Y:S05]  /*58a0*/  @P0 BRA `(.L_x_95) ;  /* 0x00000000009c0947 */ /* 0x000fea0003800000 */
[----:B------:R-:W-:Y:S01]  /*58b0*/  ISETP.NE.AND P1, PT, R205, RZ, PT ;  /* 0x000000ffcd00720c */ /* 0x000fe20003f25270 */
[----:B------:R-:W-:Y:S01]  /*58c0*/  BSSY B0, `(.L_x_96) ;  /* 0x000000b000007945 */ /* 0x000fe20003800000 */
[----:B------:R-:W-:Y:S11]  /*58d0*/  ISETP.NE.AND P0, PT, R191, RZ, PT ;  /* 0x000000ffbf00720c */ /* 0x000ff60003f05270 */
[----:B------:R-:W-:Y:S05]  /*58e0*/  @P1 LEA R5, R196, R201, 0xd ;  /* 0x000000c9c4051211 */ /* 0x000fea00078e68ff */
[--C-:B------:R-:W-:Y:S02]  /*58f0*/  @P1 IMAD R6, R202, -0x10, R5.reuse ;  /* 0xfffffff0ca061824 */ /* 0x100fe400078e0205 */
[----:B------:R-:W-:Y:S03]  /*5900*/  @P1 IMAD R4, R200, -0x10, R5 ;  /* 0xfffffff0c8041824 */ /* 0x000fe600078e0205 */
[----:B------:R-:W-:Y:S01]  /*5910*/  @P1 LEA R2, R199, R6, 0x4 ;  /* 0x00000006c7021211 */ /* 0x000fe200078e20ff */
[----:B------:R-:W-:Y:S06]  /*5920*/  @P0 BRA `(.L_x_97) ;  /* 0x0000000000100947 */ /* 0x000fec0003800000 */
[----:B------:R-:W-:Y:S02]  /*5930*/  LEA R3, R196, UR41, 0x3 ;  /* 0x00000029c4037c11 */ /* 0x000fe4000f8e18ff */
[----:B------:R-:W-:Y:S04]  /*5940*/  SHF.L.U32 R0, R195, 0x1f, RZ ;  /* 0x0000001fc3007819 */ /* 0x000fe800000006ff */
[----:B------:R-:W1:Y:S02]  /*5950*/  SYNCS.PHASECHK.TRANS64.TRYWAIT P0, [R3+URZ+0x70], R0 ;  /* 0x00007000030075a7 */ /* 0x000e6400080011ff */
[----:B-1----:R-:W-:Y:S05]  /*5960*/  @!P0 BRA `(.L_x_98) ;  /* 0x0000008400088947 */ /* 0x002fea0003800000 */
.L_x_97:
[----:B------:R-:W-:Y:S05]  /*5970*/  BSYNC B0 ;  /* 0x0000000000007941 */ /* 0x000fea0003800000 */
.L_x_96:
[----:B------:R-:W-:Y:S01]  /*5980*/  ISETP.NE.AND P0, PT, R205, RZ, PT ;  /* 0x000000ffcd00720c */ /* 0x000fe20003f05270 */
[----:B-1----:R-:W-:Y:S01]  /*5990*/  IMAD.U32 R0, RZ, RZ, UR37 ;  /* 0x00000025ff007e24 */ /* 0x002fe2000f8e00ff */
[C---:B------:R-:W-:Y:S01]  /*59a0*/  LEA R3, R188.reuse, UR41, 0x3 ;  /* 0x00000029bc037c11 */ /* 0x040fe2000f8e18ff */
[----:B------:R-:W-:Y:S02]  /*59b0*/  VIADD R188, R188, 0x1 ;  /* 0x00000001bcbc7836 */ /* 0x000fe40000000000 */
[----:B------:R-:W-:Y:S02]  /*59c0*/  VIADD R196, R196, 0x1 ;  /* 0x00000001c4c47836 */ /* 0x000fe40000000000 */
[----:B------:R-:W-:Y:S01]  /*59d0*/  VIADD R3, R3, 0x90 ;  /* 0x0000009003037836 */ /* 0x000fe20000000000 */
[----:B------:R-:W-:Y:S04]  /*59e0*/  ISETP.NE.AND P1, PT, R188, 0x4, PT ;  /* 0x00000004bc00780c */ /* 0x000fe80003f25270 */
[----:B------:R-:W-:Y:S01]  /*59f0*/  PRMT R0, R0, 0x654, R3 ;  /* 0x0000065400007816 */ /* 0x000fe20000000003 */
[----:B------:R1:W2:Y:S01]  /*5a00*/  @P0 LDS.128 R164, [R5] ;  /* 0x0000000005a40984 */ /* 0x0002a20000000c00 */
[----:B------:R-:W-:Y:S02]  /*5a10*/  SEL R3, RZ, 0x1, P1 ;  /* 0x00000001ff037807 */ /* 0x000fe40000800000 */
[----:B------:R-:W-:Y:S01]  /*5a20*/  SEL R188, R188, RZ, P1 ;  /* 0x000000ffbcbc7207 */ /* 0x000fe20000800000 */
[----:B------:R1:W3:Y:S01]  /*5a30*/  @P0 LDS.128 R172, [R4+0x20] ;  /* 0x0000200004ac0984 */ /* 0x0002e20000000c00 */
[----:B------:R-:W-:Y:S03]  /*5a40*/  LOP3.LUT R190, R190, R3, RZ, 0x3c, !PT ;  /* 0x00000003bebe7212 */ /* 0x000fe600078e3cff */
[----:B------:R1:W4:Y:S04]  /*5a50*/  @P0 LDS.128 R168, [R6+0x10] ;  /* 0x0000100006a80984 */ /* 0x0003280000000c00 */
[----:B------:R1:W1:Y:S01]  /*5a60*/  @P0 LDS.128 R176, [R2+0x10] ;  /* 0x0000100002b00984 */ /* 0x0002620000000c00 */
[C---:B------:R-:W-:Y:S01]  /*5a70*/  ISETP.NE.AND P0, PT, R196.reuse, 0x4, PT ;  /* 0x00000004c400780c */ /* 0x040fe20003f05270 */
[----:B------:R-:W-:Y:S01]  /*5a80*/  @!PT LDS RZ, [RZ] ;  /* 0x00000000fffff984 */ /* 0x000fe20000000800 */
[----:B------:R-:W-:Y:S01]  /*5a90*/  @!PT LDS RZ, [RZ] ;  /* 0x00000000fffff984 */ /* 0x000fe20000000800 */
[----:B------:R-:W-:Y:S01]  /*5aa0*/  @!PT LDS RZ, [RZ] ;  /* 0x00000000fffff984 */ /* 0x000fe20000000800 */
[----:B------:R-:W-:Y:S01]  /*5ab0*/  @!PT LDS RZ, [RZ] ;  /* 0x00000000fffff984 */ /* 0x000fe20000000800 */
[----:B------:R5:W-:Y:S06]  /*5ac0*/  MEMBAR.ALL.CTA ;  /* 0x0000000000007992 */ /* 0x000bec0000008000 */
[----:B-----5:R-:W5:Y:S01]  /*5ad0*/  FENCE.VIEW.ASYNC.S ;  /* 0x00000000000073c6 */ /* 0x020f620000000000 */
[----:B------:R-:W-:Y:S01]  /*5ae0*/  SEL R196, R196, RZ, P0 ;  /* 0x000000ffc4c47207 */ /* 0x000fe20000000000 */
[----:B-----5:R5:W-:Y:S02]  /*5af0*/  SYNCS.ARRIVE.TRANS64.RED.A1T0 RZ, [R0+URZ], RZ ;  /* 0x000000ff00ff79a7 */ /* 0x020be400081004ff */
[----:B-----5:R-:W-:Y:S04]  /*5b00*/  SEL R0, RZ, 0x1, P0 ;  /* 0x00000001ff007807 */ /* 0x020fe80000000000 */
[----:B--234-:R-:W-:Y:S02]  /*5b10*/  LOP3.LUT R195, R195, R0, RZ, 0x3c, !PT ;  /* 0x00000000c3c37212 */ /* 0x01cfe400078e3cff */
.L_x_95:
[----:B------:R-:W-:Y:S05]  /*5b20*/  BSYNC B1 ;  /* 0x0000000000017941 */ /* 0x000fea0003800000 */
.L_x_94:
[C---:B------:R-:W-:Y:S01]  /*5b30*/  LOP3.LUT P1, RZ, R72.reuse, R187, RZ, 0xfc, !PT ;  /* 0x000000bb48ff7212 */ /* 0x040fe2000782fcff */
[----:B------:R-:W-:Y:S01]  /*5b40*/  IMAD.SHL.U32 R70, R72, 0x40, RZ ;  /* 0x0000004048467824 */ /* 0x000fe200078e00ff */
[----:B------:R-:W-:Y:S01]  /*5b50*/  LEA R124, R73, UR41, 0x3 ;  /* 0x00000029497c7c11 */ /* 0x000fe2000f8e18ff */
[----:B------:R-:W-:Y:S02]  /*5b60*/  BSSY B0, `(.L_x_99) ;  /* 0x0000009000007945 */ /* 0x000fe40003800000 */
[----:B------:R-:W-:Y:S05]  /*5b70*/  IMAD.IADD R64, R71, 0x1, R70 ;  /* 0x0000000147407824 */ /* 0x000fea00078e0246 */
[----:B------:R-:W-:Y:S04]  /*5b80*/  SHF.R.U32.HI R3, RZ, 0x15, R64 ;  /* 0x00000015ff037819 */ /* 0x000fe80000011640 */
[----:B------:R-:W-:Y:S01]  /*5b90*/  LOP3.LUT P0, RZ, R3, 0x3, R204, 0x48, !PT ;  /* 0x0000000303ff7812 */ /* 0x000fe200078048cc */
[----:B------:R-:W-:Y:S01]  /*5ba0*/  @!UPT UIADD3 URZ, UPT, UPT, URZ, URZ, URZ ;  /* 0x000000fffffff290 */ /* 0x000fe2000fffe0ff */
[----:B------:R-:W-:Y:S11]  /*5bb0*/  @P1 BRA `(.L_x_100) ;  /* 0x00000000000c1947 */ /* 0x000ff60003800000 */
[----:B------:R-:W-:Y:S04]  /*5bc0*/  SHF.L.U32 R3, R198, 0x1f, RZ ;  /* 0x0000001fc6037819 */ /* 0x000fe800000006ff */
[----:B------:R-:W2:Y:S02]  /*5bd0*/  SYNCS.PHASECHK.TRANS64.TRYWAIT P1, [R124+URZ+0xe0], R3 ;  /* 0x0000e0037c0075a7 */ /* 0x000ea400080211ff */
[----:B--2---:R-:W-:Y:S05]  /*5be0*/  @!P1 BRA `(.L_x_101) ;  /* 0x00000080007c9947 */ /* 0x004fea0003800000 */
.L_x_100:
[----:B------:R-:W-:Y:S05]  /*5bf0*/  BSYNC B0 ;  /* 0x0000000000007941 */ /* 0x000fea0003800000 */
.L_x_99:
[----:B------:R-:W-:Y:S05]  /*5c00*/  @!P0 BRA `(.L_x_102) ;  /* 0x0000000000408947 */ /* 0x000fea0003800000 */
[----:B------:R-:W3:Y:S01]  /*5c10*/  LDCU.64 UR8, c[0x4][0x78] ;  /* 0x01000f00ff0877ac */ /* 0x000ee20008000a00 */
[----:B--2---:R-:W-:Y:S01]  /*5c20*/  MOV R3, 0x0 ;  /* 0x0000000000037802 */ /* 0x004fe20000000f00 */
[----:B------:R-:W-:Y:S02]  /*5c30*/  HFMA2 R12, -RZ, RZ, 0, 5.9604644775390625e-08 ;  /* 0x00000001ff0c7431 */ /* 0x000fe400000001ff */
[----:B------:R-:W-:Y:S02]  /*5c40*/  IMAD.MOV.U32 R8, RZ, RZ, 0x192 ;  /* 0x00000192ff087424 */ /* 0x000fe400078e00ff */
[----:B------:R-:W-:Y:S01]  /*5c50*/  IMAD.MOV.U32 R13, RZ, RZ, RZ ;  /* 0x000000ffff0d7224 */ /* 0x000fe200078e00ff */
[----:B------:R-:W2:Y:S01]  /*5c60*/  LDCU.64 UR6, c[0x4][0x80] ;  /* 0x01001000ff0677ac */ /* 0x000ea20008000a00 */
[----:B-1----:R-:W1:Y:S01]  /*5c70*/  LDC.64 R2, c[0x4][R3] ;  /* 0x0100000003027b82 */ /* 0x002e620000000a00 */
[----:B------:R-:W4:Y:S01]  /*5c80*/  LDCU.64 UR4, c[0x4][0x18] ;  /* 0x01000300ff0477ac */ /* 0x000f220008000a00 */
[----:B---3--:R-:W-:Y:S01]  /*5c90*/  MOV R5, UR9 ;  /* 0x0000000900057c02 */ /* 0x008fe20008000f00 */
[----:B------:R-:W-:Y:S01]  /*5ca0*/  IMAD.U32 R4, RZ, RZ, UR8 ;  /* 0x00000008ff047e24 */ /* 0x000fe2000f8e00ff */
[----:B--2---:R-:W-:Y:S01]  /*5cb0*/  MOV R7, UR7 ;  /* 0x0000000700077c02 */ /* 0x004fe20008000f00 */
[----:B------:R-:W-:Y:S01]  /*5cc0*/  IMAD.U32 R6, RZ, RZ, UR6 ;  /* 0x00000006ff067e24 */ /* 0x000fe2000f8e00ff */
[----:B----4-:R-:W-:Y:S01]  /*5cd0*/  MOV R11, UR5 ;  /* 0x00000005000b7c02 */ /* 0x010fe20008000f00 */
[----:B------:R-:W-:Y:S02]  /*5ce0*/  IMAD.U32 R10, RZ, RZ, UR4 ;  /* 0x00000004ff0a7e24 */ /* 0x000fe4000f8e00ff */
[----:B------:R-:W-:Y:S07]  /*5cf0*/  LEPC R20, `(.L_x_102) ;  /* 0x000000001014794e */ /* 0x000fee0000000000 */
[----:B-1----:R-:W-:Y:S05]  /*5d00*/  CALL.ABS.NOINC R2 ;  /* 0x0000000002007343 */ /* 0x002fea0003c00000 */
.L_x_102:
[----:B------:R-:W-:Y:S05]  /*5d10*/  WARPSYNC.ALL ;  /* 0x0000000000007948 */ /* 0x000fea0003800000 */
[----:B------:R-:W-:Y:S01]  /*5d20*/  R2UR UR4, R64 ;  /* 0x00000000400472ca */ /* 0x000fe200000e0000 */
[----:B------:R-:W-:Y:S01]  /*5d30*/  BSSY.RECONVERGENT B1, `(.L_x_103) ;  /* 0x00002fc000017945 */ /* 0x000fe20003800200 */
[-C--:B------:R-:W-:Y:S02]  /*5d40*/  F2FP.F16.E4M3.UNPACK_B R0, R174.reuse ;  /* 0x000000aeff00723e */ /* 0x080fe400020006ff */
[-C--:B-1----:R-:W-:Y:S02]  /*5d50*/  F2FP.F16.E4M3.UNPACK_B R2, R175.reuse ;  /* 0x000000afff02723e */ /* 0x082fe400020006ff */
[----:B--2---:R-:W-:Y:S01]  /*5d60*/  F2FP.F16.E4M3.UNPACK_B R3, R174.H1 ;  /* 0x000000aeff03723e */ /* 0x004fe200030006ff */
[--C-:B------:R-:W-:Y:S01]  /*5d70*/  HADD2.F32 R81, -RZ, R0.reuse.H0_H0 ;  /* 0x20000000ff517230 */ /* 0x100fe20000004100 */
[-C--:B------:R-:W-:Y:S01]  /*5d80*/  F2FP.F16.E4M3.UNPACK_B R128, R164.reuse ;  /* 0x000000a4ff80723e */ /* 0x080fe200020006ff */
[----:B------:R-:W-:Y:S01]  /*5d90*/  HADD2.F32 R82, -RZ, R0.H1_H1 ;  /* 0x30000000ff527230 */ /* 0x000fe20000004100 */
[----:B------:R-:W-:Y:S01]  /*5da0*/  F2FP.F16.E4M3.UNPACK_B R0, R175.H1 ;  /* 0x000000afff00723e */ /* 0x000fe200030006ff */
[--C-:B------:R-:W-:Y:S01]  /*5db0*/  HADD2.F32 R85, -RZ, R2.reuse.H0_H0 ;  /* 0x20000002ff557230 */ /* 0x100fe20000004100 */
[----:B------:R-:W-:Y:S01]  /*5dc0*/  F2FP.F16.E4M3.UNPACK_B R130, R164.H1 ;  /* 0x000000a4ff82723e */ /* 0x000fe200030006ff */
[----:B------:R-:W1:Y:S01]  /*5dd0*/  LDTM.x64 R4, tmem[UR4] ;  /* 0x00000004000479ee */ /* 0x000e620008340000 */
[----:B------:R-:W-:Y:S01]  /*5de0*/  HADD2.F32 R86, -RZ, R2.H1_H1 ;  /* 0x30000002ff567230 */ /* 0x000fe20000004100 */
[----:B------:R-:W-:Y:S01]  /*5df0*/  F2FP.F16.E4M3.UNPACK_B R2, R176 ;  /* 0x000000b0ff02723e */ /* 0x000fe200020006ff */
[--C-:B------:R-:W-:Y:S01]  /*5e00*/  HADD2.F32 R87, -RZ, R0.reuse.H0_H0 ;  /* 0x20000000ff577230 */ /* 0x100fe20000004100 */
[----:B------:R-:W-:Y:S01]  /*5e10*/  F2FP.F16.E4M3.UNPACK_B R132, R165 ;  /* 0x000000a5ff84723e */ /* 0x000fe200020006ff */
[----:B------:R-:W-:Y:S01]  /*5e20*/  HADD2.F32 R88, -RZ, R0.H1_H1 ;  /* 0x30000000ff587230 */ /* 0x000fe20000004100 */
[----:B------:R-:W-:Y:S01]  /*5e30*/  F2FP.F16.E4M3.UNPACK_B R0, R177 ;  /* 0x000000b1ff00723e */ /* 0x000fe200020006ff */
[--C-:B------:R-:W-:Y:S01]  /*5e40*/  HADD2.F32 R89, -RZ, R2.reuse.H0_H0 ;  /* 0x20000002ff597230 */ /* 0x100fe20000004100 */
[----:B------:R-:W-:Y:S01]  /*5e50*/  F2FP.F16.E4M3.UNPACK_B R134, R165.H1 ;  /* 0x000000a5ff86723e */ /* 0x000fe200030006ff */
[----:B------:R-:W-:Y:S01]  /*5e60*/  HADD2.F32 R90, -RZ, R2.H1_H1 ;  /* 0x30000002ff5a7230 */ /* 0x000fe20000004100 */
[----:B------:R-:W-:Y:S01]  /*5e70*/  F2FP.F16.E4M3.UNPACK_B R2, R177.H1 ;  /* 0x000000b1ff02723e */ /* 0x000fe200030006ff */
        /* <DEDUP_REMOVED lines=11> */
[----:B------:R-:W-:Y:S01]  /*5f30*/  F2FP.F16.E4M3.UNPACK_B R0, R179.H1 ;  /* 0x000000b3ff00723e */ /* 0x000fe200030006ff */
[--C-:B------:R-:W-:Y:S02]  /*5f40*/  HADD2.F32 R96, -RZ, R2.reuse.H1_H1 ;  /* 0x30000002ff607230 */ /* 0x100fe40000004100 */
[C---:B-1----:R-:W-:Y:S01]  /*5f50*/  FMUL R7, R75.reuse, R7 ;  /* 0x000000074b077220 */ /* 0x042fe20000400000 */
[----:B------:R-:W-:Y:S01]  /*5f60*/  HADD2.F32 R95, -RZ, R2.H0_H0 ;  /* 0x20000002ff5f7230 */ /* 0x000fe20000004100 */
[----:B------:R-:W-:Y:S01]  /*5f70*/  F2FP.F16.E4M3.UNPACK_B R2, R179 ;  /* 0x000000b3ff02723e */ /* 0x000fe200020006ff */
[--C-:B------:R-:W-:Y:S02]  /*5f80*/  HADD2.F32 R91, -RZ, R3.reuse.H0_H0 ;  /* 0x20000003ff5b7230 */ /* 0x100fe40000004100 */
[C---:B------:R-:W-:Y:S01]  /*5f90*/  FMUL R11, R75.reuse, R11 ;  /* 0x0000000b4b0b7220 */ /* 0x040fe20000400000 */
[----:B------:R-:W-:Y:S01]  /*5fa0*/  HADD2.F32 R92, -RZ, R3.H1_H1 ;  /* 0x30000003ff5c7230 */ /* 0x000fe20000004100 */
[----:B------:R-:W-:Y:S01]  /*5fb0*/  F2FP.F16.E4M3.UNPACK_B R3, R178.H1 ;  /* 0x000000b2ff03723e */ /* 0x000fe200030006ff */
[--C-:B------:R-:W-:Y:S01]  /*5fc0*/  HADD2.F32 R104, -RZ, R0.reuse.H1_H1 ;  /* 0x30000000ff687230 */ /* 0x100fe20000004100 */
[----:B------:R-:W-:Y:S01]  /*5fd0*/  F2FP.F16.E4M3.UNPACK_B R142, R167.H1 ;  /* 0x000000a7ff8e723e */ /* 0x000fe200030006ff */
[----:B------:R-:W-:Y:S02]  /*5fe0*/  HADD2.F32 R103, -RZ, R0.H0_H0 ;  /* 0x20000000ff677230 */ /* 0x000fe40000004100 */
[C---:B------:R-:W-:Y:S01]  /*5ff0*/  FMUL R0, R75.reuse, R4 ;  /* 0x000000044b007220 */ /* 0x040fe20000400000 */
[----:B------:R-:W-:Y:S02]  /*6000*/  HADD2.F32 R126, -RZ, R128.H0_H0 ;  /* 0x20000080ff7e7230 */ /* 0x000fe40000004100 */
[C---:B------:R-:W-:Y:S01]  /*6010*/  FMUL R4, R75.reuse, R8 ;  /* 0x000000084b047220 */ /* 0x040fe20000400000 */
[--C-:B------:R-:W-:Y:S02]  /*6020*/  HADD2.F32 R102, -RZ, R2.reuse.H1_H1 ;  /* 0x30000002ff667230 */ /* 0x100fe40000004100 */
[C---:B------:R-:W-:Y:S01]  /*6030*/  FMUL R8, R75.reuse, R12 ;  /* 0x0000000c4b087220 */ /* 0x040fe20000400000 */
[----:B------:R-:W-:Y:S02]  /*6040*/  HADD2.F32 R101, -RZ, R2.H0_H0 ;  /* 0x20000002ff657230 */ /* 0x000fe40000004100 */
[----:B------:R-:W-:Y:S01]  /*6050*/  FMUL R2, R75, R5 ;  /* 0x000000054b027220 */ /* 0x000fe20000400000 */
[----:B------:R-:W-:Y:S02]  /*6060*/  HADD2.F32 R129, -RZ, R128.H1_H1 ;  /* 0x30000080ff817230 */ /* 0x000fe40000004100 */
[----:B------:R-:W-:Y:S01]  /*6070*/  FFMA R0, R127, R126, R0 ;  /* 0x0000007e7f007223 */ /* 0x000fe20000000000 */
[--C-:B------:R-:W-:Y:S02]  /*6080*/  HADD2.F32 R100, -RZ, R3.reuse.H1_H1 ;  /* 0x30000003ff647230 */ /* 0x100fe40000004100 */
[C---:B------:R-:W-:Y:S01]  /*6090*/  FMUL R5, R75.reuse, R9 ;  /* 0x000000094b057220 */ /* 0x040fe20000400000 */
[----:B------:R-:W-:Y:S02]  /*60a0*/  HADD2.F32 R99, -RZ, R3.H0_H0 ;  /* 0x20000003ff637230 */ /* 0x000fe40000004100 */
[----:B------:R-:W-:Y:S01]  /*60b0*/  FMUL R3, R75, R6 ;  /* 0x000000064b037220 */ /* 0x000fe20000400000 */
[--C-:B------:R-:W-:Y:S02]  /*60c0*/  HADD2.F32 R128, -RZ, R130.reuse.H0_H0 ;  /* 0x20000082ff807230 */ /* 0x100fe40000004100 */
[----:B------:R-:W-:Y:S01]  /*60d0*/  FFMA R2, R127, R129, R2 ;  /* 0x000000817f027223 */ /* 0x000fe20000000002 */
[----:B------:R-:W-:Y:S02]  /*60e0*/  HADD2.F32 R130, -RZ, R130.H1_H1 ;  /* 0x30000082ff827230 */ /* 0x000fe40000004100 */
[----:B------:R-:W-:Y:S01]  /*60f0*/  FMUL R6, R75, R10 ;  /* 0x0000000a4b067220 */ /* 0x000fe20000400000 */
[--C-:B------:R-:W-:Y:S02]  /*6100*/  HADD2.F32 R131, -RZ, R132.reuse.H0_H0 ;  /* 0x20000084ff837230 */ /* 0x100fe40000004100 */
[C---:B------:R-:W-:Y:S01]  /*6110*/  FFMA R3, R127.reuse, R128, R3 ;  /* 0x000000807f037223 */ /* 0x040fe20000000003 */
[----:B------:R-:W-:Y:S02]  /*6120*/  HADD2.F32 R132, -RZ, R132.H1_H1 ;  /* 0x30000084ff847230 */ /* 0x000fe40000004100 */
[C---:B------:R-:W-:Y:S01]  /*6130*/  FFMA R7, R127.reuse, R130, R7 ;  /* 0x000000827f077223 */ /* 0x040fe20000000007 */
[--C-:B------:R-:W-:Y:S02]  /*6140*/  HADD2.F32 R133, -RZ, R134.reuse.H0_H0 ;  /* 0x20000086ff857230 */ /* 0x100fe40000004100 */
[----:B------:R-:W-:Y:S01]  /*6150*/  FFMA R4, R127, R131, R4 ;  /* 0x000000837f047223 */ /* 0x000fe20000000004 */
[----:B------:R-:W-:Y:S02]  /*6160*/  HADD2.F32 R134, -RZ, R134.H1_H1 ;  /* 0x30000086ff867230 */ /* 0x000fe40000004100 */
[----:B------:R-:W-:Y:S01]  /*6170*/  FMUL R9, R75, R13 ;  /* 0x0000000d4b097220 */ /* 0x000fe20000400000 */
[--C-:B------:R-:W-:Y:S02]  /*6180*/  HADD2.F32 R135, -RZ, R136.reuse.H0_H0 ;  /* 0x20000088ff877230 */ /* 0x100fe40000004100 */
[----:B------:R-:W-:Y:S01]  /*6190*/  FFMA R5, R127, R132, R5 ;  /* 0x000000847f057223 */ /* 0x000fe20000000005 */
[----:B------:R-:W-:Y:S02]  /*61a0*/  HADD2.F32 R136, -RZ, R136.H1_H1 ;  /* 0x30000088ff887230 */ /* 0x000fe40000004100 */
[----:B------:R-:W-:Y:S01]  /*61b0*/  FMUL R10, R75, R14 ;  /* 0x0000000e4b0a7220 */ /* 0x000fe20000400000 */
[--C-:B------:R-:W-:Y:S01]  /*61c0*/  HADD2.F32 R137, -RZ, R138.reuse.H0_H0 ;  /* 0x2000008aff897230 */ /* 0x100fe20000004100 */
[----:B------:R-:W-:Y:S01]  /*61d0*/  F2FP.F16.E4M3.UNPACK_B R144, R168 ;  /* 0x000000a8ff90723e */ /* 0x000fe200020006ff */
[----:B------:R-:W-:Y:S02]  /*61e0*/  HADD2.F32 R138, -RZ, R138.H1_H1 ;  /* 0x3000008aff8a7230 */ /* 0x000fe40000004100 */
[----:B------:R-:W-:Y:S01]  /*61f0*/  FFMA R6, R127, R133, R6 ;  /* 0x000000857f067223 */ /* 0x000fe20000000006 */
[--C-:B------:R-:W-:Y:S02]  /*6200*/  HADD2.F32 R139, -RZ, R140.reuse.H0_H0 ;  /* 0x2000008cff8b7230 */ /* 0x100fe40000004100 */
[----:B------:R-:W-:Y:S01]  /*6210*/  FMUL R15, R75, R15 ;  /* 0x0000000f4b0f7220 */ /* 0x000fe20000400000 */
[----:B------:R-:W-:Y:S01]  /*6220*/  FFMA R11, R127, R134, R11 ;  /* 0x000000867f0b7223 */ /* 0x000fe2000000000b */
[----:B------:R-:W-:Y:S01]  /*6230*/  FMUL R12, R75, R16 ;  /* 0x000000104b0c7220 */ /* 0x000fe20000400000 */
[----:B------:R-:W-:Y:S01]  /*6240*/  F2FP.F16.E4M3.UNPACK_B R146, R168.H1 ;  /* 0x000000a8ff92723e */ /* 0x000fe200030006ff */
[----:B------:R-:W-:Y:S02]  /*6250*/  HADD2.F32 R140, -RZ, R140.H1_H1 ;  /* 0x3000008cff8c7230 */ /* 0x000fe40000004100 */
[----:B------:R-:W-:Y:S01]  /*6260*/  FFMA R8, R127, R135, R8 ;  /* 0x000000877f087223 */ /* 0x000fe20000000008 */
[----:B------:R-:W-:Y:S01]  /*6270*/  FMUL R13, R75, R17 ;  /* 0x000000114b0d7220 */ /* 0x000fe20000400000 */
[--C-:B------:R-:W-:Y:S02]  /*6280*/  HADD2.F32 R141, -RZ, R142.reuse.H0_H0 ;  /* 0x2000008eff8d7230 */ /* 0x100fe40000004100 */
[----:B------:R-:W-:Y:S01]  /*6290*/  FFMA R9, R127, R136, R9 ;  /* 0x000000887f097223 */ /* 0x000fe20000000009 */
[----:B------:R-:W-:Y:S01]  /*62a0*/  F2FP.F16.E4M3.UNPACK_B R148, R169 ;  /* 0x000000a9ff94723e */ /* 0x000fe200020006ff */
[----:B------:R-:W-:Y:S01]  /*62b0*/  FMUL R14, R75, R18 ;  /* 0x000000124b0e7220 */ /* 0x000fe20000400000 */
[----:B------:R-:W-:Y:S02]  /*62c0*/  HADD2.F32 R142, -RZ, R142.H1_H1 ;  /* 0x3000008eff8e7230 */ /* 0x000fe40000004100 */
[----:B------:R-:W-:Y:S01]  /*62d0*/  FFMA R10, R127, R137, R10 ;  /* 0x000000897f0a7223 */ /* 0x000fe2000000000a */
[--C-:B------:R-:W-:Y:S02]  /*62e0*/  HADD2.F32 R143, -RZ, R144.reuse.H0_H0 ;  /* 0x20000090ff8f7230 */ /* 0x100fe40000004100 */
[----:B------:R-:W-:Y:S01]  /*62f0*/  FMUL R19, R75, R19 ;  /* 0x000000134b137220 */ /* 0x000fe20000400000 */
[----:B------:R-:W-:Y:S01]  /*6300*/  FFMA R15, R127, R138, R15 ;  /* 0x0000008a7f0f7223 */ /* 0x000fe2000000000f */
[----:B------:R-:W-:Y:S01]  /*6310*/  F2FP.F16.E4M3.UNPACK_B R150, R169.H1 ;  /* 0x000000a9ff96723e */ /* 0x000fe200030006ff */
[----:B------:R-:W-:Y:S01]  /*6320*/  FMUL R16, R75, R20 ;  /* 0x000000144b107220 */ /* 0x000fe20000400000 */
        /* <DEDUP_REMOVED lines=12> */
[----:B------:R-:W-:Y:S01]  /*63f0*/  FMUL R20, R75, R24 ;  /* 0x000000184b147220 */ /* 0x000fe20000400000 */
[----:B------:R-:W-:Y:S01]  /*6400*/  HADD2.F32 R148, -RZ, R148.H1_H1 ;  /* 0x30000094ff947230 */ /* 0x000fe20000004100 */
[----:B------:R-:W-:Y:S01]  /*6410*/  F2FP.F16.E4M3.UNPACK_B R154, R170.H1 ;  /* 0x000000aaff9a723e */ /* 0x000fe200030006ff */
[----:B------:R-:W-:Y:S01]  /*6420*/  FFMA R16, R127, R143, R16 ;  /* 0x0000008f7f107223 */ /* 0x000fe20000000010 */
[--C-:B------:R-:W-:Y:S02]  /*6430*/  HADD2.F32 R149, -RZ, R150.reuse.H0_H0 ;  /* 0x20000096ff957230 */ /* 0x100fe40000004100 */
[----:B------:R-:W-:Y:S01]  /*6440*/  FMUL R21, R75, R25 ;  /* 0x000000194b157220 */ /* 0x000fe20000400000 */
[----:B------:R-:W-:Y:S01]  /*6450*/  FFMA R17, R127, R144, R17 ;  /* 0x000000907f117223 */ /* 0x000fe20000000011 */
[----:B------:R-:W-:Y:S02]  /*6460*/  HADD2.F32 R150, -RZ, R150.H1_H1 ;  /* 0x30000096ff967230 */ /* 0x000fe40000004100 */
[----:B------:R-:W-:Y:S01]  /*6470*/  FMUL R22, R75, R26 ;  /* 0x0000001a4b167220 */ /* 0x000fe20000400000 */
[----:B------:R-:W-:Y:S01]  /*6480*/  FFMA R18, R127, R145, R18 ;  /* 0x000000917f127223 */ /* 0x000fe20000000012 */
[----:B------:R-:W-:Y:S01]  /*6490*/  F2FP.F16.E4M3.UNPACK_B R156, R171 ;  /* 0x000000abff9c723e */ /* 0x000fe200020006ff */
[--C-:B------:R-:W-:Y:S02]  /*64a0*/  HADD2.F32 R151, -RZ, R152.reuse.H0_H0 ;  /* 0x20000098ff977230 */ /* 0x100fe40000004100 */
[----:B------:R-:W-:Y:S01]  /*64b0*/  FMUL R27, R75, R27 ;  /* 0x0000001b4b1b7220 */ /* 0x000fe20000400000 */
[----:B------:R-:W-:Y:S01]  /*64c0*/  FFMA R23, R127, R146, R23 ;  /* 0x000000927f177223 */ /* 0x000fe20000000017 */
[----:B------:R-:W-:Y:S01]  /*64d0*/  FMUL R24, R75, R28 ;  /* 0x0000001c4b187220 */ /* 0x000fe20000400000 */
[C---:B------:R-:W-:Y:S01]  /*64e0*/  FFMA R20, R127.reuse, R147, R20 ;  /* 0x000000937f147223 */ /* 0x040fe20000000014 */
        /* <DEDUP_REMOVED lines=10> */
[----:B------:R-:W-:Y:S01]  /*6590*/  FMUL R31, R75, R31 ;  /* 0x0000001f4b1f7220 */ /* 0x000fe20000400000 */
[--C-:B------:R-:W-:Y:S02]  /*65a0*/  HADD2.F32 R155, -RZ, R156.reuse.H0_H0 ;  /* 0x2000009cff9b7230 */ /* 0x100fe40000004100 */
[----:B------:R-:W-:Y:S01]  /*65b0*/  FFMA R24, R127, R151, R24 ;  /* 0x000000977f187223 */ /* 0x000fe20000000018 */
[----:B------:R-:W-:Y:S01]  /*65c0*/  F2FP.F16.E4M3.UNPACK_B R163, R172.H1 ;  /* 0x000000acffa3723e */ /* 0x000fe200030006ff */
[C---:B------:R-:W-:Y:S01]  /*65d0*/  FMUL R28, R75.reuse, R32 ;  /* 0x000000204b1c7220 */ /* 0x040fe20000400000 */
[----:B------:R-:W-:Y:S02]  /*65e0*/  HADD2.F32 R156, -RZ, R156.H1_H1 ;  /* 0x3000009cff9c7230 */ /* 0x000fe40000004100 */
[----:B------:R-:W-:Y:S01]  /*65f0*/  FMUL R29, R75, R33 ;  /* 0x000000214b1d7220 */ /* 0x000fe20000400000 */
[--C-:B------:R-:W-:Y:S02]  /*6600*/  HADD2.F32 R157, -RZ, R158.reuse.H0_H0 ;  /* 0x2000009eff9d7230 */ /* 0x100fe40000004100 */
[----:B------:R-:W-:Y:S01]  /*6610*/  FFMA R25, R127, R152, R25 ;  /* 0x000000987f197223 */ /* 0x000fe20000000019 */
[----:B------:R-:W-:Y:S01]  /*6620*/  FMUL R30, R75, R34 ;  /* 0x000000224b1e7220 */ /* 0x000fe20000400000 */
[----:B------:R-:W-:Y:S02]  /*6630*/  HADD2.F32 R158, -RZ, R158.H1_H1 ;  /* 0x3000009eff9e7230 */ /* 0x000fe40000004100 */
[----:B------:R-:W-:Y:S01]  /*6640*/  FFMA R26, R127, R153, R26 ;  /* 0x000000997f1a7223 */ /* 0x000fe2000000001a */
[----:B------:R-:W-:Y:S01]  /*6650*/  F2FP.F16.E4M3.UNPACK_B R162, R173 ;  /* 0x000000adffa2723e */ /* 0x000fe200020006ff */
[--C-:B------:R-:W-:Y:S02]  /*6660*/  HADD2.F32 R159, -RZ, R160.reuse.H0_H0 ;  /* 0x200000a0ff9f7230 */ /* 0x100fe40000004100 */
[----:B------:R-:W-:Y:S01]  /*6670*/  FMUL R35, R75, R35 ;  /* 0x000000234b237220 */ /* 0x000fe20000400000 */
[----:B------:R-:W-:Y:S01]  /*6680*/  FFMA R31, R127, R154, R31 ;  /* 0x0000009a7f1f7223 */ /* 0x000fe2000000001f */
[----:B------:R-:W-:Y:S02]  /*6690*/  HADD2.F32 R160, -RZ, R160.H1_H1 ;  /* 0x300000a0ffa07230 */ /* 0x000fe40000004100 */
[----:B------:R-:W-:Y:S01]  /*66a0*/  FMUL R32, R75, R36 ;  /* 0x000000244b207220 */ /* 0x000fe20000400000 */
[----:B------:R-:W-:Y:S01]  /*66b0*/  FFMA R28, R127, R155, R28 ;  /* 0x0000009b7f1c7223 */ /* 0x000fe2000000001c */
[----:B------:R-:W-:Y:S01]  /*66c0*/  F2FP.F16.E4M3.UNPACK_B R161, R173.H1 ;  /* 0x000000adffa1723e */ /* 0x000fe200030006ff */
[--C-:B------:R-:W-:Y:S02]  /*66d0*/  HADD2.F32 R69, -RZ, R163.reuse.H0_H0 ;  /* 0x200000a3ff457230 */ /* 0x100fe40000004100 */
[----:B------:R-:W-:Y:S01]  /*66e0*/  FMUL R33, R75, R37 ;  /* 0x000000254b217220 */ /* 0x000fe20000400000 */
[----:B------:R-:W-:Y:S01]  /*66f0*/  FFMA R29, R127, R156, R29 ;  /* 0x0000009c7f1d7223 */ /* 0x000fe2000000001d */
[----:B------:R-:W-:Y:S01]  /*6700*/  FMUL R34, R75, R38 ;  /* 0x000000264b227220 */ /* 0x000fe20000400000 */
[C---:B------:R-:W-:Y:S01]  /*6710*/  FFMA R30, R127.reuse, R157, R30 ;  /* 0x0000009d7f1e7223 */ /* 0x040fe2000000001e */
[----:B------:R-:W-:Y:S02]  /*6720*/  HADD2.F32 R76, -RZ, R163.H1_H1 ;  /* 0x300000a3ff4c7230 */ /* 0x000fe40000004100 */
[----:B------:R-:W-:Y:S01]  /*6730*/  FFMA R35, R127, R158, R35 ;  /* 0x0000009e7f237223 */ /* 0x000fe20000000023 */
[--C-:B------:R-:W-:Y:S02]  /*6740*/  HADD2.F32 R77, -RZ, R162.reuse.H0_H0 ;  /* 0x200000a2ff4d7230 */ /* 0x100fe40000004100 */
[----:B------:R-:W-:Y:S01]  /*6750*/  FMUL R39, R75, R39 ;  /* 0x000000274b277220 */ /* 0x000fe20000400000 */
[----:B------:R-:W-:Y:S01]  /*6760*/  FFMA R32, R127, R159, R32 ;  /* 0x0000009f7f207223 */ /* 0x000fe20000000020 */
[----:B------:R-:W-:Y:S01]  /*6770*/  FMUL R36, R75, R40 ;  /* 0x000000284b247220 */ /* 0x000fe20000400000 */
[----:B------:R-:W-:Y:S02]  /*6780*/  HADD2.F32 R78, -RZ, R162.H1_H1 ;  /* 0x300000a2ff4e7230 */ /* 0x000fe40000004100 */
[----:B------:R-:W-:Y:S01]  /*6790*/  FFMA R33, R127, R160, R33 ;  /* 0x000000a07f217223 */ /* 0x000fe20000000021 */
[----:B------:R-:W-:Y:S01]  /*67a0*/  FMUL R37, R75, R41 ;  /* 0x000000294b257220 */ /* 0x000fe20000400000 */
[--C-:B------:R-:W-:Y:S02]  /*67b0*/  HADD2.F32 R79, -RZ, R161.reuse.H0_H0 ;  /* 0x200000a1ff4f7230 */ /* 0x100fe40000004100 */
[----:B------:R-:W-:Y:S01]  /*67c0*/  FFMA R34, R127, R69, R34 ;  /* 0x000000457f227223 */ /* 0x000fe20000000022 */
[C---:B------:R-:W-:Y:S01]  /*67d0*/  FMUL R38, R75.reuse, R42 ;  /* 0x0000002a4b267220 */ /* 0x040fe20000400000 */
[----:B------:R-:W-:Y:S02]  /*67e0*/  HADD2.F32 R80, -RZ, R161.H1_H1 ;  /* 0x300000a1ff507230 */ /* 0x000fe40000004100 */
[----:B------:R-:W-:Y:S01]  /*67f0*/  FMUL R43, R75, R43 ;  /* 0x0000002b4b2b7220 */ /* 0x000fe20000400000 */
[----:B------:R-:W-:Y:S01]  /*6800*/  FFMA R39, R127, R76, R39 ;  /* 0x0000004c7f277223 */ /* 0x000fe20000000027 */
        /* <DEDUP_REMOVED lines=44> */
[----:B------:R-:W-:Y:S02]  /*6ad0*/  HFMA2 R64, -RZ, RZ, 3.7421875, 0 ;  /* 0x437c0000ff407431 */ /* 0x000fe400000001ff */
[----:B------:R-:W-:Y:S01]  /*6ae0*/  FMUL R62, R75, R66 ;  /* 0x000000424b3e7220 */ /* 0x000fe20000400000 */
[----:B------:R-:W-:Y:S01]  /*6af0*/  FFMA R58, R127, R99, R58 ;  /* 0x000000637f3a7223 */ /* 0x000fe2000000003a */
[----:B------:R-:W-:Y:S01]  /*6b00*/  MOV R118, 0x3bbb989d ;  /* 0x3bbb989d00767802 */ /* 0x000fe20000000f00 */
[----:B------:R-:W-:Y:S01]  /*6b10*/  FMUL R67, R75, R67 ;  /* 0x000000434b437220 */ /* 0x000fe20000400000 */
[C---:B------:R-:W-:Y:S01]  /*6b20*/  FFMA R63, R127.reuse, R100, R63 ;  /* 0x000000647f3f7223 */ /* 0x040fe2000000003f */
[C---:B------:R-:W-:Y:S01]  /*6b30*/  FFMA R60, R127.reuse, R101, R60 ;  /* 0x000000657f3c7223 */ /* 0x040fe2000000003c */
[C---:B------:R-:W-:Y:S01]  /*6b40*/  FFMA R61, R127.reuse, R102, R61 ;  /* 0x000000667f3d7223 */ /* 0x040fe2000000003d */
[C---:B------:R-:W-:Y:S01]  /*6b50*/  FFMA R62, R127.reuse, R103, R62 ;  /* 0x000000677f3e7223 */ /* 0x040fe2000000003e */
[----:B------:R-:W-:Y:S01]  /*6b60*/  FFMA R67, R127, R104, R67 ;  /* 0x000000687f437223 */ /* 0x000fe20000000043 */
[----:B------:R-:W-:Y:S01]  /*6b70*/  FFMA.SAT R65, R0, -R118, 0.5 ;  /* 0x3f00000000417423 */ /* 0x000fe20000002876 */
[----:B------:R-:W-:Y:S03]  /*6b80*/  ISETP.NE.AND P1, PT, R72, 0x3, PT ;  /* 0x000000034800780c */ /* 0x000fe60003f25270 */
[----:B------:R-:W-:Y:S04]  /*6b90*/  FFMA.RM R66, R65, R64, 12582913 ;  /* 0x4b40000141427423 */ /* 0x000fe80000004040 */
[----:B------:R-:W-:Y:S04]  /*6ba0*/  FADD R65, R66, -12583039 ;  /* 0xcb40007f42417421 */ /* 0x000fe80000000000 */
[----:B------:R-:W-:Y:S02]  /*6bb0*/  FFMA R65, R0, -1.4426950216293334961, -R65 ;  /* 0xbfb8aa3b00417823 */ /* 0x000fe40000000841 */
[----:B------:R-:W-:Y:S01]  /*6bc0*/  @!P1 NOP ;  /* 0x0000000000009918 */ /* 0x000fe20000000000 */
[----:B------:R-:W-:Y:S01]  /*6bd0*/  @!P1 IADD3 R124, PT, PT, R124, 0xf0, RZ ;  /* 0x000000f07c7c9810 */ /* 0x000fe20007ffe0ff */
[----:B------:R-:W-:Y:S01]  /*6be0*/  FFMA R65, R0, -1.925963033500011079e-08, R65 ;  /* 0xb2a5706000417823 */ /* 0x000fe20000000041 */
[----:B------:R-:W-:Y:S03]  /*6bf0*/  FFMA.SAT R69, R2, -R118, 0.5 ;  /* 0x3f00000002457423 */ /* 0x000fe60000002876 */
[----:B------:R-:W1:Y:S01]  /*6c00*/  MUFU.EX2 R119, R65 ;  /* 0x0000004100777308 */ /* 0x000e620000000800 */
[----:B------:R-:W-:Y:S04]  /*6c10*/  FFMA.RM R76, R69, R64, 12582913 ;  /* 0x4b400001454c7423 */ /* 0x000fe80000004040 */
[----:B------:R-:W-:Y:S04]  /*6c20*/  FADD R69, R76, -12583039 ;  /* 0xcb40007f4c457421 */ /* 0x000fe80000000000 */
[C---:B------:R-:W-:Y:S04]  /*6c30*/  FFMA R69, R2.reuse, -1.4426950216293334961, -R69 ;  /* 0xbfb8aa3b02457823 */ /* 0x040fe80000000845 */
[----:B------:R-:W-:Y:S01]  /*6c40*/  FFMA R69, R2, -1.925963033500011079e-08, R69 ;  /* 0xb2a5706002457823 */ /* 0x000fe20000000045 */
[----:B------:R-:W-:Y:S04]  /*6c50*/  FFMA.SAT R77, R3, -R118, 0.5 ;  /* 0x3f000000034d7423 */ /* 0x000fe80000002876 */
[----:B------:R-:W-:Y:S01]  /*6c60*/  FFMA.RM R77, R77, R64, 12582913 ;  /* 0x4b4000014d4d7423 */ /* 0x000fe20000004040 */
[----:B------:R-:W2:Y:S03]  /*6c70*/  MUFU.EX2 R69, R69 ;  /* 0x0000004500457308 */ /* 0x000ea60000000800 */
[----:B------:R-:W-:Y:S04]  /*6c80*/  FADD R0, R77, -12583039 ;  /* 0xcb40007f4d007421 */ /* 0x000fe80000000000 */
[C---:B------:R-:W-:Y:S04]  /*6c90*/  FFMA R0, R3.reuse, -1.4426950216293334961, -R0 ;  /* 0xbfb8aa3b03007823 */ /* 0x040fe80000000800 */
[----:B------:R-:W-:Y:S01]  /*6ca0*/  FFMA R0, R3, -1.925963033500011079e-08, R0 ;  /* 0xb2a5706003007823 */ /* 0x000fe20000000000 */
[----:B------:R-:W-:Y:S03]  /*6cb0*/  FFMA.SAT R3, R7, -R118, 0.5 ;  /* 0x3f00000007037423 */ /* 0x000fe60000002876 */
[----:B------:R-:W3:Y:S01]  /*6cc0*/  MUFU.EX2 R120, R0 ;  /* 0x0000000000787308 */ /* 0x000ee20000000800 */
[----:B------:R-:W-:Y:S04]  /*6cd0*/  FFMA.RM R78, R3, R64, 12582913 ;  /* 0x4b400001034e7423 */ /* 0x000fe80000004040 */
[----:B------:R-:W-:Y:S04]  /*6ce0*/  FADD R2, R78, -12583039 ;  /* 0xcb40007f4e027421 */ /* 0x000fe80000000000 */
[C---:B------:R-:W-:Y:S04]  /*6cf0*/  FFMA R2, R7.reuse, -1.4426950216293334961, -R2 ;  /* 0xbfb8aa3b07027823 */ /* 0x040fe80000000802 */
[----:B------:R-:W-:Y:S01]  /*6d00*/  FFMA R2, R7, -1.925963033500011079e-08, R2 ;  /* 0xb2a5706007027823 */ /* 0x000fe20000000002 */
[C---:B------:R-:W-:Y:S03]  /*6d10*/  FFMA.SAT R3, R4.reuse, -R118, 0.5 ;  /* 0x3f00000004037423 */ /* 0x040fe60000002876 */
[----:B------:R-:W4:Y:S01]  /*6d20*/  MUFU.EX2 R121, R2 ;  /* 0x0000000200797308 */ /* 0x000f220000000800 */
[----:B------:R-:W-:Y:S04]  /*6d30*/  FFMA.RM R79, R3, R64, 12582913 ;  /* 0x4b400001034f7423 */ /* 0x000fe80000004040 */
[----:B------:R-:W-:Y:S04]  /*6d40*/  FADD R3, R79, -12583039 ;  /* 0xcb40007f4f037421 */ /* 0x000fe80000000000 */
[C---:B------:R-:W-:Y:S04]  /*6d50*/  FFMA R3, R4.reuse, -1.4426950216293334961, -R3 ;  /* 0xbfb8aa3b04037823 */ /* 0x040fe80000000803 */
[----:B------:R-:W-:Y:S01]  /*6d60*/  FFMA R3, R4, -1.925963033500011079e-08, R3 ;  /* 0xb2a5706004037823 */ /* 0x000fe20000000003 */
[----:B------:R-:W-:Y:S03]  /*6d70*/  FFMA.SAT R7, R5, -R118, 0.5 ;  /* 0x3f00000005077423 */ /* 0x000fe60000002876 */
[----:B------:R-:W5:Y:S01]  /*6d80*/  MUFU.EX2 R122, R3 ;  /* 0x00000003007a7308 */ /* 0x000f620000000800 */
[----:B------:R-:W-:Y:S04]  /*6d90*/  FFMA.RM R80, R7, R64, 12582913 ;  /* 0x4b40000107507423 */ /* 0x000fe80000004040 */
[----:B------:R-:W-:Y:S04]  /*6da0*/  FADD R4, R80, -12583039 ;  /* 0xcb40007f50047421 */ /* 0x000fe80000000000 */
[C---:B------:R-:W-:Y:S04]  /*6db0*/  FFMA R4, R5.reuse, -1.4426950216293334961, -R4 ;  /* 0xbfb8aa3b05047823 */ /* 0x040fe80000000804 */
[----:B------:R-:W-:Y:S01]  /*6dc0*/  FFMA R4, R5, -1.925963033500011079e-08, R4 ;  /* 0xb2a5706005047823 */ /* 0x000fe20000000004 */
[C---:B------:R-:W-:Y:S03]  /*6dd0*/  FFMA.SAT R5, R6.reuse, -R118, 0.5 ;  /* 0x3f00000006057423 */ /* 0x040fe60000002876 */
[----:B------:R-:W5:Y:S01]  /*6de0*/  MUFU.EX2 R123, R4 ;  /* 0x00000004007b7308 */ /* 0x000f620000000800 */
        /* <DEDUP_REMOVED lines=112> */
[----:B------:R-:W-:Y:S04]  /*74f0*/  FFMA.SAT R27, R25, -R118, 0.5 ;  /* 0x3f000000191b7423 */ /* 0x000fe80000002876 */
[----:B------:R-:W-:Y:S04]  /*7500*/  FFMA.RM R100, R27, R64, 12582913 ;  /* 0x4b4000011b647423 */ /* 0x000fe80000004040 */
[----:B------:R-:W-:Y:S04]  /*7510*/  FADD R24, R100, -12583039 ;  /* 0xcb40007f64187421 */ /* 0x000fe80000000000 */
[C---:B------:R-:W-:Y:S04]  /*7520*/  FFMA R24, R25.reuse, -1.4426950216293334961, -R24 ;  /* 0xbfb8aa3b19187823 */ /* 0x040fe80000000818 */
[----:B------:R-:W-:Y:S01]  /*7530*/  FFMA R24, R25, -1.925963033500011079e-08, R24 ;  /* 0xb2a5706019187823 */ /* 0x000fe20000000018 */
[C---:B------:R-:W-:Y:S03]  /*7540*/  FFMA.SAT R25, R26.reuse, -R118, 0.5 ;  /* 0x3f0000001a197423 */ /* 0x040fe60000002876 */
[----:B------:R-:W-:Y:S01]  /*7550*/  MUFU.EX2 R145, R24 ;  /* 0x0000001800917308 */ /* 0x000fe20000000800 */
[----:B------:R-:W-:Y:S04]  /*7560*/  FFMA.RM R101, R25, R64, 12582913 ;  /* 0x4b40000119657423 */ /* 0x000fe80000004040 */
[----:B------:R-:W-:Y:S04]  /*7570*/  FADD R25, R101, -12583039 ;  /* 0xcb40007f65197421 */ /* 0x000fe80000000000 */
[C---:B------:R-:W-:Y:S04]  /*7580*/  FFMA R25, R26.reuse, -1.4426950216293334961, -R25 ;  /* 0xbfb8aa3b1a197823 */ /* 0x040fe80000000819 */
[----:B------:R-:W-:Y:S01]  /*7590*/  FFMA R25, R26, -1.925963033500011079e-08, R25 ;  /* 0xb2a570601a197823 */ /* 0x000fe20000000019 */
[----:B------:R-:W-:Y:S03]  /*75a0*/  FFMA.SAT R27, R31, -R118, 0.5 ;  /* 0x3f0000001f1b7423 */ /* 0x000fe60000002876 */
[----:B------:R-:W-:Y:S01]  /*75b0*/  MUFU.EX2 R146, R25 ;  /* 0x0000001900927308 */ /* 0x000fe20000000800 */
        /* <DEDUP_REMOVED lines=38> */
[----:B------:R1:W-:Y:S01]  /*7820*/  MUFU.EX2 R150, R32 ;  /* 0x0000002000967308 */ /* 0x0003e20000000800 */
[----:B------:R-:W-:Y:S04]  /*7830*/  FFMA.RM R109, R33, R64, 12582913 ;  /* 0x4b400001216d7423 */ /* 0x000fe80000004040 */
[----:B------:R-:W-:Y:S04]  /*7840*/  FADD R33, R109, -12583039 ;  /* 0xcb40007f6d217421 */ /* 0x000fe80000000000 */
[C---:B------:R-:W-:Y:S04]  /*7850*/  FFMA R33, R34.reuse, -1.4426950216293334961, -R33 ;  /* 0xbfb8aa3b22217823 */ /* 0x040fe80000000821 */
[----:B------:R-:W-:Y:S01]  /*7860*/  FFMA R33, R34, -1.925963033500011079e-08, R33 ;  /* 0xb2a5706022217823 */ /* 0x000fe20000000021 */
[----:B------:R-:W-:Y:S03]  /*7870*/  FFMA.SAT R35, R39, -R118, 0.5 ;  /* 0x3f00000027237423 */ /* 0x000fe60000002876 */
[----:B------:R2:W-:Y:S01]  /*7880*/  MUFU.EX2 R151, R33 ;  /* 0x0000002100977308 */ /* 0x0005e20000000800 */
[----:B------:R-:W-:Y:S01]  /*7890*/  FFMA.RM R110, R35, R64, 12582913 ;  /* 0x4b400001236e7423 */ /* 0x000fe20000004040 */
[----:B-1----:R-:W-:Y:S03]  /*78a0*/  SHF.L.U32 R32, R66, 0x17, RZ ;  /* 0x0000001742207819 */ /* 0x002fe600000006ff */
[----:B------:R-:W-:Y:S04]  /*78b0*/  FADD R34, R110, -12583039 ;  /* 0xcb40007f6e227421 */ /* 0x000fe80000000000 */
[C---:B------:R-:W-:Y:S04]  /*78c0*/  FFMA R34, R39.reuse, -1.4426950216293334961, -R34 ;  /* 0xbfb8aa3b27227823 */ /* 0x040fe80000000822 */
[----:B------:R-:W-:Y:S01]  /*78d0*/  FFMA R34, R39, -1.925963033500011079e-08, R34 ;  /* 0xb2a5706027227823 */ /* 0x000fe20000000022 */
[C---:B------:R-:W-:Y:S03]  /*78e0*/  FFMA.SAT R35, R36.reuse, -R118, 0.5 ;  /* 0x3f00000024237423 */ /* 0x040fe60000002876 */
[----:B------:R-:W-:Y:S01]  /*78f0*/  MUFU.EX2 R152, R34 ;  /* 0x0000002200987308 */ /* 0x000fe20000000800 */
[----:B------:R-:W-:Y:S01]  /*7900*/  FFMA.RM R111, R35, R64, 12582913 ;  /* 0x4b400001236f7423 */ /* 0x000fe20000004040 */
[----:B--2---:R-:W-:Y:S03]  /*7910*/  MOV R33, UR37 ;  /* 0x0000002500217c02 */ /* 0x004fe60008000f00 */
[----:B------:R-:W-:Y:S01]  /*7920*/  FADD R35, R111, -12583039 ;  /* 0xcb40007f6f237421 */ /* 0x000fe20000000000 */
[----:B------:R-:W-:Y:S03]  /*7930*/  @!P1 PRMT R33, R33, 0x654, R124 ;  /* 0x0000065421219816 */ /* 0x000fe6000000007c */
[C---:B------:R-:W-:Y:S01]  /*7940*/  FFMA R35, R36.reuse, -1.4426950216293334961, -R35 ;  /* 0xbfb8aa3b24237823 */ /* 0x040fe20000000823 */
[----:B------:R1:W-:Y:S03]  /*7950*/  @!P1 SYNCS.ARRIVE.TRANS64.RED.A1T0 RZ, [R33+URZ], RZ ;  /* 0x000000ff21ff99a7 */ /* 0x0003e600081004ff */
        /* <DEDUP_REMOVED lines=60> */
[----:B------:R-:W-:Y:S01]  /*7d20*/  MUFU.EX2 R66, R3 ;  /* 0x0000000300427308 */ /* 0x000fe20000000800 */
[----:B------:R-:W-:Y:S01]  /*7d30*/  FFMA.RM R46, R5, R64, 12582913 ;  /* 0x4b400001052e7423 */ /* 0x000fe20000004040 */
[----:B--2---:R-:W-:Y:S03]  /*7d40*/  SHF.L.U32 R0, R76, 0x17, RZ ;  /* 0x000000174c007819 */ /* 0x004fe600000006ff */
[----:B------:R-:W-:Y:S04]  /*7d50*/  FADD R2, R46, -12583039 ;  /* 0xcb40007f2e027421 */ /* 0x000fe80000000000 */
[C---:B------:R-:W-:Y:S04]  /*7d60*/  FFMA R2, R51.reuse, -1.4426950216293334961, -R2 ;  /* 0xbfb8aa3b33027823 */ /* 0x040fe80000000802 */
[----:B------:R-:W-:Y:S01]  /*7d70*/  FFMA R2, R51, -1.925963033500011079e-08, R2 ;  /* 0xb2a5706033027823 */ /* 0x000fe20000000002 */
[C---:B------:R-:W-:Y:S04]  /*7d80*/  FFMA.SAT R5, R48.reuse, -R118, 0.5 ;  /* 0x3f00000030057423 */ /* 0x040fe80000002876 */
        /* <DEDUP_REMOVED lines=15> */
[----:B------:R-:W-:Y:S01]  /*7e80*/  FFMA.SAT R9, R55, -R118, 0.5 ;  /* 0x3f00000037097423 */ /* 0x000fe20000002876 */
[----:B--2---:R-:W-:Y:S03]  /*7e90*/  SHF.L.U32 R4, R114, 0x17, RZ ;  /* 0x0000001772047819 */ /* 0x004fe600000006ff */
[----:B------:R-:W-:Y:S04]  /*7ea0*/  FFMA.RM R50, R9, R64, 12582913 ;  /* 0x4b40000109327423 */ /* 0x000fe80000004040 */
[----:B------:R-:W-:Y:S04]  /*7eb0*/  FADD R6, R50, -12583039 ;  /* 0xcb40007f32067421 */ /* 0x000fe80000000000 */
[C---:B------:R-:W-:Y:S04]  /*7ec0*/  FFMA R6, R55.reuse, -1.4426950216293334961, -R6 ;  /* 0xbfb8aa3b37067823 */ /* 0x040fe80000000806 */
[----:B------:R-:W-:Y:S01]  /*7ed0*/  FFMA R6, R55, -1.925963033500011079e-08, R6 ;  /* 0xb2a5706037067823 */ /* 0x000fe20000000006 */
[C---:B------:R-:W-:Y:S04]  /*7ee0*/  FFMA.SAT R9, R52.reuse, -R118, 0.5 ;  /* 0x3f00000034097423 */ /* 0x040fe80000002876 */
[----:B------:R-:W-:Y:S01]  /*7ef0*/  FFMA.RM R55, R9, R64, 12582913 ;  /* 0x4b40000109377423 */ /* 0x000fe20000004040 */
[----:B------:R-:W-:Y:S03]  /*7f00*/  MUFU.EX2 R6, R6 ;  /* 0x0000000600067308 */ /* 0x000fe60000000800 */
[----:B------:R-:W-:Y:S04]  /*7f10*/  FADD R9, R55, -12583039 ;  /* 0xcb40007f37097421 */ /* 0x000fe80000000000 */
[C---:B------:R-:W-:Y:S04]  /*7f20*/  FFMA R9, R52.reuse, -1.4426950216293334961, -R9 ;  /* 0xbfb8aa3b34097823 */ /* 0x040fe80000000809 */
[----:B------:R-:W-:Y:S01]  /*7f30*/  FFMA R9, R52, -1.925963033500011079e-08, R9 ;  /* 0xb2a5706034097823 */ /* 0x000fe20000000009 */
[----:B------:R-:W-:Y:S01]  /*7f40*/  FFMA.SAT R11, R53, -R118, 0.5 ;  /* 0x3f000000350b7423 */ /* 0x000fe20000002876 */
[----:B------:R2:W5:Y:S03]  /*7f50*/  MUFU.EX2 R52, R23 ;  /* 0x0000001700347308 */ /* 0x0005660000000800 */
        /* <DEDUP_REMOVED lines=16> */
[C---:B------:R-:W-:Y:S01]  /*8060*/  FFMA.SAT R13, R56.reuse, -R118, 0.5 ;  /* 0x3f000000380d7423 */ /* 0x040fe20000002876 */
[----:B------:R-:W5:Y:S03]  /*8070*/  MUFU.EX2 R59, R29 ;  /* 0x0000001d003b7308 */ /* 0x000f660000000800 */
[----:B--2---:R-:W-:Y:S04]  /*8080*/  FFMA.RM R23, R13, R64, 12582913 ;  /* 0x4b4000010d177423 */ /* 0x004fe80000004040 */
[----:B------:R-:W-:Y:S03]  /*8090*/  FADD R13, R23, -12583039 ;  /* 0xcb40007f170d7421 */ /* 0x000fe60000000000 */
[----:B------:R-:W-:Y:S01]  /*80a0*/  MUFU.EX2 R10, R10 ;  /* 0x0000000a000a7308 */ /* 0x000fe20000000800 */
[C---:B------:R-:W-:Y:S04]  /*80b0*/  FFMA R13, R56.reuse, -1.4426950216293334961, -R13 ;  /* 0xbfb8aa3b380d7823 */ /* 0x040fe8000000080d */
[----:B------:R-:W-:Y:S01]  /*80c0*/  FFMA R13, R56, -1.925963033500011079e-08, R13 ;  /* 0xb2a57060380d7823 */ /* 0x000fe2000000000d */
[----:B------:R-:W-:Y:S04]  /*80d0*/  FFMA.SAT R15, R57, -R118, 0.5 ;  /* 0x3f000000390f7423 */ /* 0x000fe80000002876 */
[----:B------:R-:W2:Y:S01]  /*80e0*/  MUFU.EX2 R56, R31 ;  /* 0x0000001f00387308 */ /* 0x000ea20000000800 */
[----:B------:R-:W-:Y:S04]  /*80f0*/  FFMA.RM R24, R15, R64, 12582913 ;  /* 0x4b4000010f187423 */ /* 0x000fe80000004040 */
[----:B------:R-:W-:Y:S05]  /*8100*/  FADD R12, R24, -12583039 ;  /* 0xcb40007f180c7421 */ /* 0x000fea0000000000 */
[----:B------:R-:W-:Y:S01]  /*8110*/  MUFU.EX2 R13, R13 ;  /* 0x0000000d000d7308 */ /* 0x000fe20000000800 */
        /* <DEDUP_REMOVED lines=8> */
[----:B------:R-:W-:Y:S04]  /*81a0*/  FFMA.SAT R17, R63, -R118, 0.5 ;  /* 0x3f0000003f117423 */ /* 0x000fe80000002876 */
[----:B------:R-:W-:Y:S01]  /*81b0*/  FFMA.RM R26, R17, R64, 12582913 ;  /* 0x4b400001111a7423 */ /* 0x000fe20000004040 */
[----:B------:R-:W-:Y:S03]  /*81c0*/  MUFU.EX2 R15, R15 ;  /* 0x0000000f000f7308 */ /* 0x000fe60000000800 */
[----:B------:R-:W-:Y:S04]  /*81d0*/  FADD R14, R26, -12583039 ;  /* 0xcb40007f1a0e7421 */ /* 0x000fe80000000000 */
[C---:B------:R-:W-:Y:S04]  /*81e0*/  FFMA R14, R63.reuse, -1.4426950216293334961, -R14 ;  /* 0xbfb8aa3b3f0e7823 */ /* 0x040fe8000000080e */
[----:B------:R-:W-:Y:S01]  /*81f0*/  FFMA R14, R63, -1.925963033500011079e-08, R14 ;  /* 0xb2a570603f0e7823 */ /* 0x000fe2000000000e */
[C---:B------:R-:W-:Y:S01]  /*8200*/  FFMA.SAT R17, R60.reuse, -R118, 0.5 ;  /* 0x3f0000003c117423 */ /* 0x040fe20000002876 */
[----:B------:R4:W2:Y:S03]  /*8210*/  MUFU.EX2 R63, R37 ;  /* 0x00000025003f7308 */ /* 0x0008a60000000800 */
[----:B---3--:R-:W-:Y:S04]  /*8220*/  FFMA.RM R27, R17, R64, 12582913 ;  /* 0x4b400001111b7423 */ /* 0x008fe80000004040 */
[----:B------:R-:W-:Y:S03]  /*8230*/  FADD R17, R27, -12583039 ;  /* 0xcb40007f1b117421 */ /* 0x000fe60000000000 */
[----:B------:R-:W-:Y:S01]  /*8240*/  MUFU.EX2 R14, R14 ;  /* 0x0000000e000e7308 */ /* 0x000fe20000000800 */
[C---:B------:R-:W-:Y:S04]  /*8250*/  FFMA R17, R60.reuse, -1.4426950216293334961, -R17 ;  /* 0xbfb8aa3b3c117823 */ /* 0x040fe80000000811 */
[----:B------:R-:W-:Y:S01]  /*8260*/  FFMA R17, R60, -1.925963033500011079e-08, R17 ;  /* 0xb2a570603c117823 */ /* 0x000fe20000000011 */
[----:B------:R-:W-:Y:S01]  /*8270*/  FFMA.SAT R19, R61, -R118, 0.5 ;  /* 0x3f0000003d137423 */ /* 0x000fe20000002876 */
[----:B----4-:R-:W-:Y:S03]  /*8280*/  SHF.L.U32 R37, R82, 0x17, RZ ;  /* 0x0000001752257819 */ /* 0x010fe600000006ff */
[----:B------:R-:W3:Y:S01]  /*8290*/  MUFU.EX2 R60, R39 ;  /* 0x00000027003c7308 */ /* 0x000ee20000000800 */
        /* <DEDUP_REMOVED lines=13> */
[----:B------:R-:W-:Y:S01]  /*8370*/  @!P1 IADD3 R31, PT, PT, R73, 0x1, RZ ;  /* 0x00000001491f9810 */ /* 0x000fe20007ffe0ff */
[----:B------:R-:W-:Y:S02]  /*8380*/  MUFU.EX2 R19, R19 ;  /* 0x0000001300137308 */ /* 0x000fe40000000800 */
[----:B------:R-:W-:Y:S01]  /*8390*/  FADD R18, R30, -12583039 ;  /* 0xcb40007f1e127421 */ /* 0x000fe20000000000 */
[----:B------:R-:W-:Y:S03]  /*83a0*/  @!P1 ISETP.NE.AND P0, PT, R31, 0x2, PT ;  /* 0x000000021f00980c */ /* 0x000fe60003f05270 */
[----:B------:R-:W-:Y:S01]  /*83b0*/  FFMA R18, R67, -1.4426950216293334961, -R18 ;  /* 0xbfb8aa3b43127823 */ /* 0x000fe20000000812 */
[----:B------:R-:W-:Y:S02]  /*83c0*/  @!P1 SEL R73, R31, RZ, P0 ;  /* 0x000000ff1f499207 */ /* 0x000fe40000000000 */
[----:B------:R-:W-:Y:S01]  /*83d0*/  SHF.L.U32 R31, R77, 0x17, RZ ;  /* 0x000000174d1f7819 */ /* 0x000fe200000006ff */
[----:B------:R-:W-:Y:S01]  /*83e0*/  FFMA R18, R67, -1.925963033500011079e-08, R18 ;  /* 0xb2a5706043127823 */ /* 0x000fe20000000012 */
[----:B-1----:R-:W-:Y:S01]  /*83f0*/  @!P1 SEL R33, RZ, 0x1, P0 ;  /* 0x00000001ff219807 */ /* 0x002fe20000000000 */
[----:B------:R-:W-:Y:S01]  /*8400*/  FFMA R35, R119, R32, 1 ;  /* 0x3f80000077237423 */ /* 0x000fe20000000020 */
[----:B------:R-:W-:Y:S01]  /*8410*/  FFMA R3, R69, R0, 1 ;  /* 0x3f80000045037423 */ /* 0x000fe20000000000 */
[----:B------:R-:W-:Y:S01]  /*8420*/  SHF.L.U32 R0, R78, 0x17, RZ ;  /* 0x000000174e007819 */ /* 0x000fe200000006ff */
[----:B------:R1:W4:Y:S01]  /*8430*/  MUFU.EX2 R67, R2 ;  /* 0x0000000200437308 */ /* 0x0003220000000800 */
[----:B------:R-:W-:Y:S01]  /*8440*/  @!P1 LOP3.LUT R198, R198, R33, RZ, 0x3c, !PT ;  /* 0x00000021c6c69212 */ /* 0x000fe200078e3cff */
[----:B------:R-:W-:Y:S01]  /*8450*/  FFMA R76, R120, R31, 1 ;  /* 0x3f800000784c7423 */ /* 0x000fe2000000001f */
[----:B------:R-:W-:Y:S01]  /*8460*/  SHF.L.U32 R31, R79, 0x17, RZ ;  /* 0x000000174f1f7819 */ /* 0x000fe200000006ff */
[----:B------:R-:W-:Y:S01]  /*8470*/  FFMA R61, R121, R0, 1 ;  /* 0x3f800000793d7423 */ /* 0x000fe20000000000 */
[----:B------:R-:W-:Y:S02]  /*8480*/  SHF.L.U32 R0, R80, 0x17, RZ ;  /* 0x0000001750007819 */ /* 0x000fe400000006ff */
[----:B------:R-:W-:Y:S03]  /*8490*/  SHF.L.U32 R33, R81, 0x17, RZ ;  /* 0x0000001751217819 */ /* 0x000fe600000006ff */
[----:B------:R2:W4:Y:S01]  /*84a0*/  MUFU.EX2 R78, R5 ;  /* 0x00000005004e7308 */ /* 0x0005220000000800 */
[----:B------:R-:W-:Y:S01]  /*84b0*/  IADD3 R32, PT, PT, R35, 0x1800000, RZ ;  /* 0x0180000023207810 */ /* 0x000fe20007ffe0ff */
[----:B-----5:R-:W-:Y:S01]  /*84c0*/  FFMA R124, R122, R31, 1 ;  /* 0x3f8000007a7c7423 */ /* 0x020fe2000000001f */
[----:B------:R-:W-:Y:S01]  /*84d0*/  SHF.L.U32 R31, R86, 0x17, RZ ;  /* 0x00000017561f7819 */ /* 0x000fe200000006ff */
[----:B------:R-:W-:Y:S01]  /*84e0*/  FFMA R125, R123, R0, 1 ;  /* 0x3f8000007b7d7423 */ /* 0x000fe20000000000 */
[----:B------:R-:W-:Y:S01]  /*84f0*/  SHF.L.U32 R0, R83, 0x17, RZ ;  /* 0x0000001753007819 */ /* 0x000fe200000006ff */
[----:B------:R-:W-:Y:S01]  /*8500*/  FFMA R62, R126, R33, 1 ;  /* 0x3f8000007e3e7423 */ /* 0x000fe20000000021 */
[----:B------:R-:W-:Y:S01]  /*8510*/  LOP3.LUT R32, R32, 0x7f800000, RZ, 0xc0, !PT ;  /* 0x7f80000020207812 */ /* 0x000fe200078ec0ff */
[----:B------:R-:W-:Y:S01]  /*8520*/  FFMA R33, R128, R37, 1 ;  /* 0x3f80000080217423 */ /* 0x000fe20000000025 */
[----:B-1----:R-:W-:Y:S01]  /*8530*/  SHF.L.U32 R2, R85, 0x17, RZ ;  /* 0x0000001755027819 */ /* 0x002fe200000006ff */
[----:B------:R-:W-:Y:S01]  /*8540*/  FFMA R122, R129, R0, 1 ;  /* 0x3f800000817a7423 */ /* 0x000fe20000000000 */
[----:B------:R-:W-:Y:S01]  /*8550*/  SHF.L.U32 R0, R87, 0x17, RZ ;  /* 0x0000001757007819 */ /* 0x000fe200000006ff */
[----:B------:R1:W5:Y:S01]  /*8560*/  MUFU.EX2 R126, R7 ;  /* 0x00000007007e7308 */ /* 0x0003620000000800 */
[----:B------:R-:W-:Y:S02]  /*8570*/  ISETP.GT.U32.AND P0, PT, R32, 0x1ffffff, PT ;  /* 0x01ffffff2000780c */ /* 0x000fe40003f04070 */
[----:B--2---:R-:W-:Y:S05]  /*8580*/  SHF.L.U32 R5, R84, 0x17, RZ ;  /* 0x0000001754057819 */ /* 0x004fea00000006ff */
[----:B------:R-:W-:Y:S01]  /*8590*/  FFMA R123, R130, R5, 1 ;  /* 0x3f800000827b7423 */ /* 0x000fe20000000005 */
[----:B------:R-:W-:Y:S01]  /*85a0*/  SHF.L.U32 R5, R88, 0x17, RZ ;  /* 0x0000001758057819 */ /* 0x000fe200000006ff */
        /* <DEDUP_REMOVED lines=11> */
[----:B-1----:R-:W-:Y:S01]  /*8660*/  SHF.L.U32 R7, R96, 0x17, RZ ;  /* 0x0000001760077819 */ /* 0x002fe200000006ff */
[----:B------:R-:W-:Y:S01]  /*8670*/  FFMA R42, R137, R0, 1 ;  /* 0x3f800000892a7423 */ /* 0x000fe20000000000 */
[----:B------:R-:W-:Y:S01]  /*8680*/  SHF.L.U32 R0, R93, 0x17, RZ ;  /* 0x000000175d007819 */ /* 0x000fe200000006ff */
[----:B------:R-:W-:Y:S01]  /*8690*/  FFMA R53, R138, R5, 1 ;  /* 0x3f8000008a357423 */ /* 0x000fe20000000005 */
[----:B------:R-:W-:Y:S01]  /*86a0*/  SHF.L.U32 R5, R94, 0x17, RZ ;  /* 0x000000175e057819 */ /* 0x000fe200000006ff */
[----:B------:R1:W2:Y:S02]  /*86b0*/  MUFU.EX2 R90, R9 ;  /* 0x00000009005a7308 */ /* 0x0002a40000000800 */
        /* <DEDUP_REMOVED lines=36> */
[----:B------:R1:W2:Y:S01]  /*8900*/  MUFU.EX2 R93, R11 ;  /* 0x0000000b005d7308 */ /* 0x0002a20000000800 */
        /* <DEDUP_REMOVED lines=9> */
[----:B---3--:R-:W-:Y:S01]  /*89a0*/  FFMA R82, R60, R5, 1 ;  /* 0x3f8000003c527423 */ /* 0x008fe20000000005 */
        /* <DEDUP_REMOVED lines=13> */
[----:B----4-:R-:W-:Y:S01]  /*8a80*/  FFMA R69, R67, R0, 1 ;  /* 0x3f80000043457423 */ /* 0x010fe20000000000 */
[----:B-1----:R-:W-:Y:S01]  /*8a90*/  SHF.L.U32 R11, R20, 0x17, RZ ;  /* 0x00000017140b7819 */ /* 0x002fe200000006ff */
[----:B------:R-:W-:Y:S01]  /*8aa0*/  FFMA R52, R78, R7, 1 ;  /* 0x3f8000004e347423 */ /* 0x000fe20000000007 */
[----:B------:R-:W-:Y:S01]  /*8ab0*/  SHF.L.U32 R7, R50, 0x17, RZ ;  /* 0x0000001732077819 */ /* 0x000fe200000006ff */
[----:B------:R-:W-:Y:S01]  /*8ac0*/  FFMA R51, R161, R2, 1 ;  /* 0x3f800000a1337423 */ /* 0x000fe20000000002 */
[----:B------:R-:W-:Y:S01]  /*8ad0*/  SHF.L.U32 R0, R21, 0x17, RZ ;  /* 0x0000001715007819 */ /* 0x000fe200000006ff */
[----:B-----5:R-:W-:Y:S01]  /*8ae0*/  FFMA R92, R126, R5, 1 ;  /* 0x3f8000007e5c7423 */ /* 0x020fe20000000005 */
[----:B------:R-:W-:Y:S01]  /*8af0*/  SHF.L.U32 R5, R22, 0x17, RZ ;  /* 0x0000001716057819 */ /* 0x000fe200000006ff */
[----:B------:R-:W-:Y:S01]  /*8b00*/  FFMA R67, R6, R7, 1 ;  /* 0x3f80000006437423 */ /* 0x000fe20000000007 */
[----:B------:R-:W-:Y:S01]  /*8b10*/  SHF.L.U32 R2, R23, 0x17, RZ ;  /* 0x0000001717027819 */ /* 0x000fe200000006ff */
[----:B------:R-:W1:Y:S01]  /*8b20*/  MUFU.EX2 R6, R18 ;  /* 0x0000001200067308 */ /* 0x000e620000000800 */
[----:B--2---:R-:W-:Y:S01]  /*8b30*/  FFMA R54, R90, R9, 1 ;  /* 0x3f8000005a367423 */ /* 0x004fe20000000009 */
[----:B------:R-:W-:Y:S01]  /*8b40*/  SHF.L.U32 R7, R24, 0x17, RZ ;  /* 0x0000001718077819 */ /* 0x000fe200000006ff */
[----:B------:R-:W-:Y:S01]  /*8b50*/  FFMA R55, R8, R11, 1 ;  /* 0x3f80000008377423 */ /* 0x000fe2000000000b */
[----:B------:R-:W-:Y:S01]  /*8b60*/  FFMA R100, R93, R0, 1 ;  /* 0x3f8000005d647423 */ /* 0x000fe20000000000 */
[----:B------:R-:W-:Y:S01]  /*8b70*/  SHF.L.U32 R0, R27, 0x17, RZ ;  /* 0x000000171b007819 */ /* 0x000fe200000006ff */
[----:B------:R-:W-:Y:S01]  /*8b80*/  FFMA R93, R10, R5, 1 ;  /* 0x3f8000000a5d7423 */ /* 0x000fe20000000005 */
        /* <DEDUP_REMOVED lines=9> */
[----:B------:R-:W-:Y:S01]  /*8c20*/  FFMA R63, R16, R7, 1 ;  /* 0x3f800000103f7423 */ /* 0x000fe20000000007 */
[----:B------:R-:W-:Y:S02]  /*8c30*/  FFMA R66, R19, R2, 1 ;  /* 0x3f80000013427423 */ /* 0x000fe40000000002 */
[----:B-1----:R-:W-:Y:S01]  /*8c40*/  FFMA R65, R6, R9, 1 ;  /* 0x3f80000006417423 */ /* 0x002fe20000000009 */
[----:B------:R-:W-:Y:S06]  /*8c50*/  @P0 BRA `(.L_x_104) ;  /* 0x0000000000140947 */ /* 0x000fec0003800000 */
[----:B------:R-:W-:Y:S02]  /*8c60*/  MOV R101, R35 ;  /* 0x0000002300657202 */ /* 0x000fe40000000f00 */
[----:B------:R-:W-:Y:S02]  /*8c70*/  MOV R102, 0x8c90 ;  /* 0x00008c9000667802 */ /* 0x000fe40000000f00 */
[----:B------:R-:W-:Y:S05]  /*8c80*/  CALL.REL.NOINC `($__internal_3_$__cuda_sm20_rcp_rn_f32_slowpath) ;  /* 0x00000050008c7944 */ /* 0x000fea0003c00000 */
[----:B------:R-:W-:Y:S01]  /*8c90*/  MOV R0, R64 ;  /* 0x0000004000007202 */ /* 0x000fe20000000f00 */
[----:B------:R-:W-:Y:S05]  /*8ca0*/  BRA `(.L_x_105) ;  /* 0x0000000000107947 */ /* 0x000fea0003800000 */
.L_x_104:
[----:B------:R-:W1:Y:S02]  /*8cb0*/  MUFU.RCP R0, R35 ;  /* 0x0000002300007308 */ /* 0x000e640000001000 */
[----:B-1----:R-:W-:Y:S04]  /*8cc0*/  FFMA R2, R35, R0, -1 ;  /* 0xbf80000023027423 */ /* 0x002fe80000000000 */
[----:B------:R-:W-:Y:S04]  /*8cd0*/  FADD.FTZ R5, -R2, -RZ ;  /* 0x800000ff02057221 */ /* 0x000fe80000010100 */
[----:B------:R-:W-:Y:S07]  /*8ce0*/  FFMA R0, R0, R5, R0 ;  /* 0x0000000500007223 */ /* 0x000fee0000000000 */
.L_x_105:
[----:B------:R-:W-:Y:S05]  /*8cf0*/  BSYNC.RECONVERGENT B1 ;  /* 0x0000000000017941 */ /* 0x000fea0003800200 */
.L_x_103:
[----:B------:R-:W-:Y:S01]  /*8d00*/  VIADD R2, R3, 0x1800000 ;  /* 0x0180000003027836 */ /* 0x000fe20000000000 */
[----:B------:R-:W-:Y:S04]  /*8d10*/  BSSY.RECONVERGENT B1, `(.L_x_106) ;  /* 0x000000e000017945 */ /* 0x000fe80003800200 */
[----:B------:R-:W-:Y:S04]  /*8d20*/  LOP3.LUT R2, R2, 0x7f800000, RZ, 0xc0, !PT ;  /* 0x7f80000002027812 */ /* 0x000fe800078ec0ff */
[----:B------:R-:W-:Y:S11]  /*8d30*/  ISETP.GT.U32.AND P0, PT, R2, 0x1ffffff, PT ;  /* 0x01ffffff0200780c */ /* 0x000ff60003f04070 */
[----:B------:R-:W-:Y:S02]  /*8d40*/  @!UPT UIADD3 URZ, UPT, UPT, URZ, URZ, URZ ;  /* 0x000000fffffff290 */ /* 0x000fe4000fffe0ff */
[----:B------:R-:W-:Y:S05]  /*8d50*/  @P0 BRA `(.L_x_107) ;  /* 0x0000000000140947 */ /* 0x000fea0003800000 */
[----:B------:R-:W-:Y:S02]  /*8d60*/  MOV R101, R3 ;  /* 0x0000000300657202 */ /* 0x000fe40000000f00 */
[----:B------:R-:W-:Y:S02]  /*8d70*/  MOV R102, 0x8d90 ;  /* 0x00008d9000667802 */ /* 0x000fe40000000f00 */
[----:B------:R-:W-:Y:S05]  /*8d80*/  CALL.REL.NOINC `($__internal_3_$__cuda_sm20_rcp_rn_f32_slowpath) ;  /* 0x00000050004c7944 */ /* 0x000fea0003c00000 */
[----:B------:R-:W-:Y:S01]  /*8d90*/  MOV R2, R64 ;  /* 0x0000004000027202 */ /* 0x000fe20000000f00 */
[----:B------:R-:W-:Y:S05]  /*8da0*/  BRA `(.L_x_108) ;  /* 0x0000000000107947 */ /* 0x000fea0003800000 */
.L_x_107:
[----:B------:R-:W1:Y:S02]  /*8db0*/  MUFU.RCP R2, R3 ;  /* 0x0000000300027308 */ /* 0x000e640000001000 */
[----:B-1----:R-:W-:Y:S04]  /*8dc0*/  FFMA R4, R3, R2, -1 ;  /* 0xbf80000003047423 */ /* 0x002fe80000000002 */
[----:B------:R-:W-:Y:S04]  /*8dd0*/  FADD.FTZ R5, -R4, -RZ ;  /* 0x800000ff04057221 */ /* 0x000fe80000010100 */
[----:B------:R-:W-:Y:S07]  /*8de0*/  FFMA R2, R2, R5, R2 ;  /* 0x0000000502027223 */ /* 0x000fee0000000002 */
.L_x_108:
[----:B------:R-:W-:Y:S05]  /*8df0*/  BSYNC.RECONVERGENT B1 ;  /* 0x0000000000017941 */ /* 0x000fea0003800200 */
.L_x_106:
        /* <DEDUP_REMOVED lines=11> */
.L_x_110:
[----:B------:R-:W1:Y:S02]  /*8eb0*/  MUFU.RCP R3, R76 ;  /* 0x0000004c00037308 */ /* 0x000e640000001000 */
[----:B-1----:R-:W-:Y:S04]  /*8ec0*/  FFMA R4, R76, R3, -1 ;  /* 0xbf8000004c047423 */ /* 0x002fe80000000003 */
[----:B------:R-:W-:Y:S04]  /*8ed0*/  FADD.FTZ R4, -R4, -RZ ;  /* 0x800000ff04047221 */ /* 0x000fe80000010100 */
[----:B------:R-:W-:Y:S07]  /*8ee0*/  FFMA R3, R3, R4, R3 ;  /* 0x0000000403037223 */ /* 0x000fee0000000003 */
.L_x_111:
[----:B------:R-:W-:Y:S05]  /*8ef0*/  BSYNC.RECONVERGENT B1 ;  /* 0x0000000000017941 */ /* 0x000fea0003800200 */
.L_x_109:
        /* <DEDUP_REMOVED lines=11> */
.L_x_113:
[----:B------:R-:W1:Y:S02]  /*8fb0*/  MUFU.RCP R4, R61 ;  /* 0x0000003d00047308 */ /* 0x000e640000001000 */
[----:B-1----:R-:W-:Y:S04]  /*8fc0*/  FFMA R5, R61, R4, -1 ;  /* 0xbf8000003d057423 */ /* 0x002fe80000000004 */
[----:B------:R-:W-:Y:S04]  /*8fd0*/  FADD.FTZ R5, -R5, -RZ ;  /* 0x800000ff05057221 */ /* 0x000fe80000010100 */
[----:B------:R-:W-:Y:S07]  /*8fe0*/  FFMA R4, R4, R5, R4 ;  /* 0x0000000504047223 */ /* 0x000fee0000000004 */
.L_x_114:
[----:B------:R-:W-:Y:S05]  /*8ff0*/  BSYNC.RECONVERGENT B1 ;  /* 0x0000000000017941 */ /* 0x000fea0003800200 */
.L_x_112:
        /* <DEDUP_REMOVED lines=11> */
.L_x_116:
[----:B------:R-:W1:Y:S02]  /*90b0*/  MUFU.RCP R5, R124 ;  /* 0x0000007c00057308 */ /* 0x000e640000001000 */
[----:B-1----:R-:W-:Y:S04]  /*90c0*/  FFMA R6, R124, R5, -1 ;  /* 0xbf8000007c067423 */ /* 0x002fe80000000005 */
[----:B------:R-:W-:Y:S04]  /*90d0*/  FADD.FTZ R6, -R6, -RZ ;  /* 0x800000ff06067221 */ /* 0x000fe80000010100 */
[----:B------:R-:W-:Y:S07]  /*90e0*/  FFMA R5, R5, R6, R5 ;  /* 0x0000000605057223 */ /* 0x000fee0000000005 */
.L_x_117:
[----:B------:R-:W-:Y:S05]  /*90f0*/  BSYNC.RECONVERGENT B1 ;  /* 0x0000000000017941 */ /* 0x000fea0003800200 */
.L_x_115:
        /* <DEDUP_REMOVED lines=11> */
.L_x_119:
[----:B------:R-:W1:Y:S02]  /*91b0*/  MUFU.RCP R6, R125 ;  /* 0x0000007d00067308 */ /* 0x000e640000001000 */
[----:B-1----:R-:W-:Y:S04]  /*91c0*/  FFMA R7, R125, R6, -1 ;  /* 0xbf8000007d077423 */ /* 0x002fe80000000006 */
[----:B------:R-:W-:Y:S04]  /*91d0*/  FADD.FTZ R7, -R7, -RZ ;  /* 0x800000ff07077221 */ /* 0x000fe80000010100 */
[----:B------:R-:W-:Y:S07]  /*91e0*/  FFMA R6, R6, R7, R6 ;  /* 0x0000000706067223 */ /* 0x000fee0000000006 */
.L_x_120:
[----:B------:R-:W-:Y:S05]  /*91f0*/  BSYNC.RECONVERGENT B1 ;  /* 0x0000000000017941 */ /* 0x000fea0003800200 */
.L_x_118:
        /* <DEDUP_REMOVED lines=11> */
.L_x_122:
[----:B------:R-:W1:Y:S02]  /*92b0*/  MUFU.RCP R7, R62 ;  /* 0x0000003e00077308 */ /* 0x000e640000001000 */
[----:B-1----:R-:W-:Y:S04]  /*92c0*/  FFMA R8, R62, R7, -1 ;  /* 0xbf8000003e087423 */ /* 0x002fe80000000007 */
[----:B------:R-:W-:Y:S04]  /*92d0*/  FADD.FTZ R8, -R8, -RZ ;  /* 0x800000ff08087221 */ /* 0x000fe80000010100 */
[----:B------:R-:W-:Y:S07]  /*92e0*/  FFMA R7, R7, R8, R7 ;  /* 0x0000000807077223 */ /* 0x000fee0000000007 */
.L_x_123:
[----:B------:R-:W-:Y:S05]  /*92f0*/  BSYNC.RECONVERGENT B1 ;  /* 0x0000000000017941 */ /* 0x000fea0003800200 */
.L_x_121:
        /* <DEDUP_REMOVED lines=11> */
.L_x_125:
[----:B------:R-:W1:Y:S02]  /*93b0*/  MUFU.RCP R8, R33 ;  /* 0x0000002100087308 */ /* 0x000e640000001000 */
[----:B-1----:R-:W-:Y:S04]  /*93c0*/  FFMA R9, R33, R8, -1 ;  /* 0xbf80000021097423 */ /* 0x002fe80000000008 */
[----:B------:R-:W-:Y:S04]  /*93d0*/  FADD.FTZ R9, -R9, -RZ ;  /* 0x800000ff09097221 */ /* 0x000fe80000010100 */
[----:B------:R-:W-:Y:S07]  /*93e0*/  FFMA R8, R8, R9, R8 ;  /* 0x0000000908087223 */ /* 0x000fee0000000008 */
.L_x_126:
[----:B------:R-:W-:Y:S05]  /*93f0*/  BSYNC.RECONVERGENT B1 ;  /* 0x0000000000017941 */ /* 0x000fea0003800200 */
.L_x_124:
        /* <DEDUP_REMOVED lines=11> */
.L_x_128:
[----:B------:R-:W1:Y:S02]  /*94b0*/  MUFU.RCP R9, R122 ;  /* 0x0000007a00097308 */ /* 0x000e640000001000 */
[----:B-1----:R-:W-:Y:S04]  /*94c0*/  FFMA R10, R122, R9, -1 ;  /* 0xbf8000007a0a7423 */ /* 0x002fe80000000009 */
[----:B------:R-:W-:Y:S04]  /*94d0*/  FADD.FTZ R10, -R10, -RZ ;  /* 0x800000ff0a0a7221 */ /* 0x000fe80000010100 */
[----:B------:R-:W-:Y:S07]  /*94e0*/  FFMA R9, R9, R10, R9 ;  /* 0x0000000a09097223 */ /* 0x000fee0000000009 */
.L_x_129:
[----:B------:R-:W-:Y:S05]  /*94f0*/  BSYNC.RECONVERGENT B1 ;  /* 0x0000000000017941 */ /* 0x000fea0003800200 */
.L_x_127:
        /* <DEDUP_REMOVED lines=11> */
.L_x_131:
[----:B------:R-:W1:Y:S02]  /*95b0*/  MUFU.RCP R10, R123 ;  /* 0x0000007b000a7308 */ /* 0x000e640000001000 */
[----:B-1----:R-:W-:Y:S04]  /*95c0*/  FFMA R11, R123, R10, -1 ;  /* 0xbf8000007b0b7423 */ /* 0x002fe8000000000a */
[----:B------:R-:W-:Y:S04]  /*95d0*/  FADD.FTZ R11, -R11, -RZ ;  /* 0x800000ff0b0b7221 */ /* 0x000fe80000010100 */
[----:B------:R-:W-:Y:S07]  /*95e0*/  FFMA R10, R10, R11, R10 ;  /* 0x0000000b0a0a7223 */ /* 0x000fee000000000a */
.L_x_132:
[----:B------:R-:W-:Y:S05]  /*95f0*/  BSYNC.RECONVERGENT B1 ;  /* 0x0000000000017941 */ /* 0x000fea0003800200 */
.L_x_130:
        /* <DEDUP_REMOVED lines=11> */
.L_x_134:
[----:B------:R-:W1:Y:S02]  /*96b0*/  MUFU.RCP R11, R58 ;  /* 0x0000003a000b7308 */ /* 0x000e640000001000 */
[----:B-1----:R-:W-:Y:S04]  /*96c0*/  FFMA R12, R58, R11, -1 ;  /* 0xbf8000003a0c7423 */ /* 0x002fe8000000000b */
[----:B------:R-:W-:Y:S04]  /*96d0*/  FADD.FTZ R12, -R12, -RZ ;  /* 0x800000ff0c0c7221 */ /* 0x000fe80000010100 */
[----:B------:R-:W-:Y:S07]  /*96e0*/  FFMA R11, R11, R12, R11 ;  /* 0x0000000c0b0b7223 */ /* 0x000fee000000000b */
.L_x_135:
[----:B------:R-:W-:Y:S05]  /*96f0*/  BSYNC.RECONVERGENT B1 ;  /* 0x0000000000017941 */ /* 0x000fea0003800200 */
.L_x_133:
        /* <DEDUP_REMOVED lines=11> */
.L_x_137:
[----:B------:R-:W1:Y:S02]  /*97b0*/  MUFU.RCP R12, R57 ;  /* 0x00000039000c7308 */ /* 0x000e640000001000 */
[----:B-1----:R-:W-:Y:S04]  /*97c0*/  FFMA R13, R57, R12, -1 ;  /* 0xbf800000390d7423 */ /* 0x002fe8000000000c */
[----:B------:R-:W-:Y:S04]  /*97d0*/  FADD.FTZ R13, -R13, -RZ ;  /* 0x800000ff0d0d7221 */ /* 0x000fe80000010100 */
[----:B------:R-:W-:Y:S07]  /*97e0*/  FFMA R12, R12, R13, R12 ;  /* 0x0000000d0c0c7223 */ /* 0x000fee000000000c */
.L_x_138:
[----:B------:R-:W-:Y:S05]  /*97f0*/  BSYNC.RECONVERGENT B1 ;  /* 0x0000000000017941 */ /* 0x000fea0003800200 */
.L_x_136:
        /* <DEDUP_REMOVED lines=11> */
.L_x_140:
[----:B------:R-:W1:Y:S02]  /*98b0*/  MUFU.RCP R13, R118 ;  /* 0x00000076000d7308 */ /* 0x000e640000001000 */
[----:B-1----:R-:W-:Y:S04]  /*98c0*/  FFMA R14, R118, R13, -1 ;  /* 0xbf800000760e7423 */ /* 0x002fe8000000000d */
[----:B------:R-:W-:Y:S04]  /*98d0*/  FADD.FTZ R14, -R14, -RZ ;  /* 0x800000ff0e0e7221 */ /* 0x000fe80000010100 */
[----:B------:R-:W-:Y:S07]  /*98e0*/  FFMA R13, R13, R14, R13 ;  /* 0x0000000e0d0d7223 */ /* 0x000fee000000000d */
.L_x_141:
[----:B------:R-:W-:Y:S05]  /*98f0*/  BSYNC.RECONVERGENT B1 ;  /* 0x0000000000017941 */ /* 0x000fea0003800200 */
.L_x_139:
        /* <DEDUP_REMOVED lines=11> */
.L_x_143:
[----:B------:R-:W1:Y:S02]  /*99b0*/  MUFU.RCP R14, R121 ;  /* 0x00000079000e7308 */ /* 0x000e640000001000 */
[----:B-1----:R-:W-:Y:S04]  /*99c0*/  FFMA R15, R121, R14, -1 ;  /* 0xbf800000790f7423 */ /* 0x002fe8000000000e */
[----:B------:R-:W-:Y:S04]  /*99d0*/  FADD.FTZ R15, -R15, -RZ ;  /* 0x800000ff0f0f7221 */ /* 0x000fe80000010100 */
[----:B------:R-:W-:Y:S07]  /*99e0*/  FFMA R14, R14, R15, R14 ;  /* 0x0000000f0e0e7223 */ /* 0x000fee000000000e */
.L_x_144:
[----:B------:R-:W-:Y:S05]  /*99f0*/  BSYNC.RECONVERGENT B1 ;  /* 0x0000000000017941 */ /* 0x000fea0003800200 */
.L_x_142:
        /* <DEDUP_REMOVED lines=11> */
.L_x_146:
[----:B------:R-:W1:Y:S02]  /*9ab0*/  MUFU.RCP R15, R88 ;  /* 0x00000058000f7308 */ /* 0x000e640000001000 */
[----:B-1----:R-:W-:Y:S04]  /*9ac0*/  FFMA R16, R88, R15, -1 ;  /* 0xbf80000058107423 */ /* 0x002fe8000000000f */
[----:B------:R-:W-:Y:S04]  /*9ad0*/  FADD.FTZ R16, -R16, -RZ ;  /* 0x800000ff10107221 */ /* 0x000fe80000010100 */
[----:B------:R-:W-:Y:S07]  /*9ae0*/  FFMA R15, R15, R16, R15 ;  /* 0x000000100f0f7223 */ /* 0x000fee000000000f */
.L_x_147:
[----:B------:R-:W-:Y:S05]  /*9af0*/  BSYNC.RECONVERGENT B1 ;  /* 0x0000000000017941 */ /* 0x000fea0003800200 */
.L_x_145:
        /* <DEDUP_REMOVED lines=11> */
.L_x_149:
[----:B------:R-:W1:Y:S02]  /*9bb0*/  MUFU.RCP R16, R119 ;  /* 0x0000007700107308 */ /* 0x000e640000001000 */
[----:B-1----:R-:W-:Y:S04]  /*9bc0*/  FFMA R17, R119, R16, -1 ;  /* 0xbf80000077117423 */ /* 0x002fe80000000010 */
[----:B------:R-:W-:Y:S04]  /*9bd0*/  FADD.FTZ R17, -R17, -RZ ;  /* 0x800000ff11117221 */ /* 0x000fe80000010100 */
[----:B------:R-:W-:Y:S07]  /*9be0*/  FFMA R16, R16, R17, R16 ;  /* 0x0000001110107223 */ /* 0x000fee0000000010 */
.L_x_150:
[----:B------:R-:W-:Y:S05]  /*9bf0*/  BSYNC.RECONVERGENT B1 ;  /* 0x0000000000017941 */ /* 0x000fea0003800200 */
.L_x_148:
        /* <DEDUP_REMOVED lines=11> */
.L_x_152:
[----:B------:R-:W1:Y:S02]  /*9cb0*/  MUFU.RCP R17, R42 ;  /* 0x0000002a00117308 */ /* 0x000e640000001000 */
[----:B-1----:R-:W-:Y:S04]  /*9cc0*/  FFMA R18, R42, R17, -1 ;  /* 0xbf8000002a127423 */ /* 0x002fe80000000011 */
[----:B------:R-:W-:Y:S04]  /*9cd0*/  FADD.FTZ R18, -R18, -RZ ;  /* 0x800000ff12127221 */ /* 0x000fe80000010100 */
[----:B------:R-:W-:Y:S07]  /*9ce0*/  FFMA R17, R17, R18, R17 ;  /* 0x0000001211117223 */ /* 0x000fee0000000011 */
.L_x_153:
[----:B------:R-:W-:Y:S05]  /*9cf0*/  BSYNC.RECONVERGENT B1 ;  /* 0x0000000000017941 */ /* 0x000fea0003800200 */
.L_x_151:
        /* <DEDUP_REMOVED lines=11> */
.L_x_155:
[----:B------:R-:W1:Y:S02]  /*9db0*/  MUFU.RCP R18, R53 ;  /* 0x0000003500127308 */ /* 0x000e640000001000 */
[----:B-1----:R-:W-:Y:S04]  /*9dc0*/  FFMA R19, R53, R18, -1 ;  /* 0xbf80000035137423 */ /* 0x002fe80000000012 */
[----:B------:R-:W-:Y:S04]  /*9dd0*/  FADD.FTZ R19, -R19, -RZ ;  /* 0x800000ff13137221 */ /* 0x000fe80000010100 */
[----:B------:R-:W-:Y:S07]  /*9de0*/  FFMA R18, R18, R19, R18 ;  /* 0x0000001312127223 */ /* 0x000fee0000000012 */
.L_x_156:
[----:B------:R-:W-:Y:S05]  /*9df0*/  BSYNC.RECONVERGENT B1 ;  /* 0x0000000000017941 */ /* 0x000fea0003800200 */
.L_x_154:
        /* <DEDUP_REMOVED lines=11> */
.L_x_158:
[----:B------:R-:W1:Y:S02]  /*9eb0*/  MUFU.RCP R19, R120 ;  /* 0x0000007800137308 */ /* 0x000e640000001000 */
[----:B-1----:R-:W-:Y:S04]  /*9ec0*/  FFMA R20, R120, R19, -1 ;  /* 0xbf80000078147423 */ /* 0x002fe80000000013 */
[----:B------:R-:W-:Y:S04]  /*9ed0*/  FADD.FTZ R20, -R20, -RZ ;  /* 0x800000ff14147221 */ /* 0x000fe80000010100 */
[----:B------:R-:W-:Y:S07]  /*9ee0*/  FFMA R19, R19, R20, R19 ;  /* 0x0000001413137223 */ /* 0x000fee0000000013 */
.L_x_159:
[----:B------:R-:W-:Y:S05]  /*9ef0*/  BSYNC.RECONVERGENT B1 ;  /* 0x0000000000017941 */ /* 0x000fea0003800200 */
.L_x_157:
        /* <DEDUP_REMOVED lines=11> */
.L_x_161:
[----:B------:R-:W1:Y:S02]  /*9fb0*/  MUFU.RCP R20, R91 ;  /* 0x0000005b00147308 */ /* 0x000e640000001000 */
[----:B-1----:R-:W-:Y:S04]  /*9fc0*/  FFMA R21, R91, R20, -1 ;  /* 0xbf8000005b157423 */ /* 0x002fe80000000014 */
[----:B------:R-:W-:Y:S04]  /*9fd0*/  FADD.FTZ R21, -R21, -RZ ;  /* 0x800000ff15157221 */ /* 0x000fe80000010100 */
[----:B------:R-:W-:Y:S07]  /*9fe0*/  FFMA R20, R20, R21, R20 ;  /* 0x0000001514147223 */ /* 0x000fee0000000014 */
.L_x_162:
[----:B------:R-:W-:Y:S05]  /*9ff0*/  BSYNC.RECONVERGENT B1 ;  /* 0x0000000000017941 */ /* 0x000fea0003800200 */
.L_x_160:
        /* <DEDUP_REMOVED lines=11> */
.L_x_164:
[----:B------:R-:W1:Y:S02]  /*a0b0*/  MUFU.RCP R21, R38 ;  /* 0x0000002600157308 */ /* 0x000e640000001000 */
[----:B-1----:R-:W-:Y:S04]  /*a0c0*/  FFMA R22, R38, R21, -1 ;  /* 0xbf80000026167423 */ /* 0x002fe80000000015 */
[----:B------:R-:W-:Y:S04]  /*a0d0*/  FADD.FTZ R22, -R22, -RZ ;  /* 0x800000ff16167221 */ /* 0x000fe80000010100 */
[----:B------:R-:W-:Y:S07]  /*a0e0*/  FFMA R21, R21, R22, R21 ;  /* 0x0000001615157223 */ /* 0x000fee0000000015 */
.L_x_165:
[----:B------:R-:W-:Y:S05]  /*a0f0*/  BSYNC.RECONVERGENT B1 ;  /* 0x0000000000017941 */ /* 0x000fea0003800200 */
.L_x_163:
        /* <DEDUP_REMOVED lines=11> */
.L_x_167:
[----:B------:R-:W1:Y:S02]  /*a1b0*/  MUFU.RCP R22, R31 ;  /* 0x0000001f00167308 */ /* 0x000e640000001000 */
[----:B-1----:R-:W-:Y:S04]  /*a1c0*/  FFMA R23, R31, R22, -1 ;  /* 0xbf8000001f177423 */ /* 0x002fe80000000016 */
[----:B------:R-:W-:Y:S04]  /*a1d0*/  FADD.FTZ R23, -R23, -RZ ;  /* 0x800000ff17177221 */ /* 0x000fe80000010100 */
[----:B------:R-:W-:Y:S07]  /*a1e0*/  FFMA R22, R22, R23, R22 ;  /* 0x0000001716167223 */ /* 0x000fee0000000016 */
.L_x_168:
[----:B------:R-:W-:Y:S05]  /*a1f0*/  BSYNC.RECONVERGENT B1 ;  /* 0x0000000000017941 */ /* 0x000fea0003800200 */
.L_x_166:
        /* <DEDUP_REMOVED lines=11> */
.L_x_170:
[----:B------:R-:W1:Y:S02]  /*a2b0*/  MUFU.RCP R23, R98 ;  /* 0x0000006200177308 */ /* 0x000e640000001000 */
[----:B-1----:R-:W-:Y:S04]  /*a2c0*/  FFMA R24, R98, R23, -1 ;  /* 0xbf80000062187423 */ /* 0x002fe80000000017 */
[----:B------:R-:W-:Y:S04]  /*a2d0*/  FADD.FTZ R24, -R24, -RZ ;  /* 0x800000ff18187221 */ /* 0x000fe80000010100 */
[----:B------:R-:W-:Y:S07]  /*a2e0*/  FFMA R23, R23, R24, R23 ;  /* 0x0000001817177223 */ /* 0x000fee0000000017 */
.L_x_171:
[----:B------:R-:W-:Y:S05]  /*a2f0*/  BSYNC.RECONVERGENT B1 ;  /* 0x0000000000017941 */ /* 0x000fea0003800200 */
.L_x_169:
        /* <DEDUP_REMOVED lines=11> */
.L_x_173:
[----:B------:R-:W1:Y:S02]  /*a3b0*/  MUFU.RCP R24, R89 ;  /* 0x0000005900187308 */ /* 0x000e640000001000 */
[----:B-1----:R-:W-:Y:S04]  /*a3c0*/  FFMA R25, R89, R24, -1 ;  /* 0xbf80000059197423 */ /* 0x002fe80000000018 */
[----:B------:R-:W-:Y:S04]  /*a3d0*/  FADD.FTZ R25, -R25, -RZ ;  /* 0x800000ff19197221 */ /* 0x000fe80000010100 */
[----:B------:R-:W-:Y:S07]  /*a3e0*/  FFMA R24, R24, R25, R24 ;  /* 0x0000001918187223 */ /* 0x000fee0000000018 */
.L_x_174:
[----:B------:R-:W-:Y:S05]  /*a3f0*/  BSYNC.RECONVERGENT B1 ;  /* 0x0000000000017941 */ /* 0x000fea0003800200 */
.L_x_172:
        /* <DEDUP_REMOVED lines=11> */
.L_x_176:
[----:B------:R-:W1:Y:S02]  /*a4b0*/  MUFU.RCP R25, R34 ;  /* 0x0000002200197308 */ /* 0x000e640000001000 */
[----:B-1----:R-:W-:Y:S04]  /*a4c0*/  FFMA R26, R34, R25, -1 ;  /* 0xbf800000221a7423 */ /* 0x002fe80000000019 */
[----:B------:R-:W-:Y:S04]  /*a4d0*/  FADD.FTZ R26, -R26, -RZ ;  /* 0x800000ff1a1a7221 */ /* 0x000fe80000010100 */
[----:B------:R-:W-:Y:S07]  /*a4e0*/  FFMA R25, R25, R26, R25 ;  /* 0x0000001a19197223 */ /* 0x000fee0000000019 */
.L_x_177:
[----:B------:R-:W-:Y:S05]  /*a4f0*/  BSYNC.RECONVERGENT B1 ;  /* 0x0000000000017941 */ /* 0x000fea0003800200 */
.L_x_175:
        /* <DEDUP_REMOVED lines=11> */
.L_x_179:
[----:B------:R-:W1:Y:S02]  /*a5b0*/  MUFU.RCP R26, R43 ;  /* 0x0000002b001a7308 */ /* 0x000e640000001000 */
[----:B-1----:R-:W-:Y:S04]  /*a5c0*/  FFMA R27, R43, R26, -1 ;  /* 0xbf8000002b1b7423 */ /* 0x002fe8000000001a */
[----:B------:R-:W-:Y:S04]  /*a5d0*/  FADD.FTZ R27, -R27, -RZ ;  /* 0x800000ff1b1b7221 */ /* 0x000fe80000010100 */
[----:B------:R-:W-:Y:S07]  /*a5e0*/  FFMA R26, R26, R27, R26 ;  /* 0x0000001b1a1a7223 */ /* 0x000fee000000001a */
.L_x_180:
[----:B------:R-:W-:Y:S05]  /*a5f0*/  BSYNC.RECONVERGENT B1 ;  /* 0x0000000000017941 */ /* 0x000fea0003800200 */
.L_x_178:
        /* <DEDUP_REMOVED lines=11> */
.L_x_182:
[----:B------:R-:W1:Y:S02]  /*a6b0*/  MUFU.RCP R27, R86 ;  /* 0x00000056001b7308 */ /* 0x000e640000001000 */
[----:B-1----:R-:W-:Y:S04]  /*a6c0*/  FFMA R28, R86, R27, -1 ;  /* 0xbf800000561c7423 */ /* 0x002fe8000000001b */
[----:B------:R-:W-:Y:S04]  /*a6d0*/  FADD.FTZ R28, -R28, -RZ ;  /* 0x800000ff1c1c7221 */ /* 0x000fe80000010100 */
[----:B------:R-:W-:Y:S07]  /*a6e0*/  FFMA R27, R27, R28, R27 ;  /* 0x0000001c1b1b7223 */ /* 0x000fee000000001b */
.L_x_183:
[----:B------:R-:W-:Y:S05]  /*a6f0*/  BSYNC.RECONVERGENT B1 ;  /* 0x0000000000017941 */ /* 0x000fea0003800200 */
.L_x_181:
        /* <DEDUP_REMOVED lines=11> */
.L_x_185:
[----:B------:R-:W1:Y:S02]  /*a7b0*/  MUFU.RCP R28, R87 ;  /* 0x00000057001c7308 */ /* 0x000e640000001000 */
[----:B-1----:R-:W-:Y:S04]  /*a7c0*/  FFMA R29, R87, R28, -1 ;  /* 0xbf800000571d7423 */ /* 0x002fe8000000001c */
[----:B------:R-:W-:Y:S04]  /*a7d0*/  FADD.FTZ R29, -R29, -RZ ;  /* 0x800000ff1d1d7221 */ /* 0x000fe80000010100 */
[----:B------:R-:W-:Y:S07]  /*a7e0*/  FFMA R28, R28, R29, R28 ;  /* 0x0000001d1c1c7223 */ /* 0x000fee000000001c */
.L_x_186:
[----:B------:R-:W-:Y:S05]  /*a7f0*/  BSYNC.RECONVERGENT B1 ;  /* 0x0000000000017941 */ /* 0x000fea0003800200 */
.L_x_184:
        /* <DEDUP_REMOVED lines=11> */
.L_x_188:
[----:B------:R-:W1:Y:S02]  /*a8b0*/  MUFU.RCP R29, R84 ;  /* 0x00000054001d7308 */ /* 0x000e640000001000 */
[----:B-1----:R-:W-:Y:S04]  /*a8c0*/  FFMA R30, R84, R29, -1 ;  /* 0xbf800000541e7423 */ /* 0x002fe8000000001d */
[----:B------:R-:W-:Y:S04]  /*a8d0*/  FADD.FTZ R30, -R30, -RZ ;  /* 0x800000ff1e1e7221 */ /* 0x000fe80000010100 */
[----:B------:R-:W-:Y:S07]  /*a8e0*/  FFMA R29, R29, R30, R29 ;  /* 0x0000001e1d1d7223 */ /* 0x000fee000000001d */
.L_x_189:
[----:B------:R-:W-:Y:S05]  /*a8f0*/  BSYNC.RECONVERGENT B1 ;  /* 0x0000000000017941 */ /* 0x000fea0003800200 */
.L_x_187:
        /* <DEDUP_REMOVED lines=11> */
.L_x_191:
[----:B------:R-:W1:Y:S02]  /*a9b0*/  MUFU.RCP R30, R85 ;  /* 0x00000055001e7308 */ /* 0x000e640000001000 */
[----:B-1----:R-:W-:Y:S04]  /*a9c0*/  FFMA R31, R85, R30, -1 ;  /* 0xbf800000551f7423 */ /* 0x002fe8000000001e */
[----:B------:R-:W-:Y:S04]  /*a9d0*/  FADD.FTZ R31, -R31, -RZ ;  /* 0x800000ff1f1f7221 */ /* 0x000fe80000010100 */
[----:B------:R-:W-:Y:S07]  /*a9e0*/  FFMA R30, R30, R31, R30 ;  /* 0x0000001f1e1e7223 */ /* 0x000fee000000001e */
.L_x_192:
[----:B------:R-:W-:Y:S05]  /*a9f0*/  BSYNC.RECONVERGENT B1 ;  /* 0x0000000000017941 */ /* 0x000fea0003800200 */
.L_x_190:
        /* <DEDUP_REMOVED lines=11> */
.L_x_194:
[----:B------:R-:W1:Y:S02]  /*aab0*/  MUFU.RCP R31, R32 ;  /* 0x00000020001f7308 */ /* 0x000e640000001000 */
[----:B-1----:R-:W-:Y:S04]  /*aac0*/  FFMA R33, R32, R31, -1 ;  /* 0xbf80000020217423 */ /* 0x002fe8000000001f */
[----:B------:R-:W-:Y:S04]  /*aad0*/  FADD.FTZ R34, -R33, -RZ ;  /* 0x800000ff21227221 */ /* 0x000fe80000010100 */
[----:B------:R-:W-:Y:S07]  /*aae0*/  FFMA R31, R31, R34, R31 ;  /* 0x000000221f1f7223 */ /* 0x000fee000000001f */
.L_x_195:
[----:B------:R-:W-:Y:S05]  /*aaf0*/  BSYNC.RECONVERGENT B1 ;  /* 0x0000000000017941 */ /* 0x000fea0003800200 */
.L_x_193:
        /* <DEDUP_REMOVED lines=11> */
.L_x_197:
[----:B------:R-:W1:Y:S02]  /*abb0*/  MUFU.RCP R32, R39 ;  /* 0x0000002700207308 */ /* 0x000e640000001000 */
[----:B-1----:R-:W-:Y:S04]  /*abc0*/  FFMA R33, R39, R32, -1 ;  /* 0xbf80000027217423 */ /* 0x002fe80000000020 */
[----:B------:R-:W-:Y:S04]  /*abd0*/  FADD.FTZ R33, -R33, -RZ ;  /* 0x800000ff21217221 */ /* 0x000fe80000010100 */
[----:B------:R-:W-:Y:S07]  /*abe0*/  FFMA R32, R32, R33, R32 ;  /* 0x0000002120207223 */ /* 0x000fee0000000020 */
.L_x_198:
[----:B------:R-:W-:Y:S05]  /*abf0*/  BSYNC.RECONVERGENT B1 ;  /* 0x0000000000017941 */ /* 0x000fea0003800200 */
.L_x_196:
        /* <DEDUP_REMOVED lines=11> */
.L_x_200:
[----:B------:R-:W1:Y:S02]  /*acb0*/  MUFU.RCP R33, R96 ;  /* 0x0000006000217308 */ /* 0x000e640000001000 */
[----:B-1----:R-:W-:Y:S04]  /*acc0*/  FFMA R34, R96, R33, -1 ;  /* 0xbf80000060227423 */ /* 0x002fe80000000021 */
[----:B------:R-:W-:Y:S04]  /*acd0*/  FADD.FTZ R34, -R34, -RZ ;  /* 0x800000ff22227221 */ /* 0x000fe80000010100 */
[----:B------:R-:W-:Y:S07]  /*ace0*/  FFMA R33, R33, R34, R33 ;  /* 0x0000002221217223 */ /* 0x000fee0000000021 */
.L_x_201:
[----:B------:R-:W-:Y:S05]  /*acf0*/  BSYNC.RECONVERGENT B1 ;  /* 0x0000000000017941 */ /* 0x000fea0003800200 */
.L_x_199:
        /* <DEDUP_REMOVED lines=11> */
.L_x_203:
[----:B------:R-:W1:Y:S02]  /*adb0*/  MUFU.RCP R34, R83 ;  /* 0x0000005300227308 */ /* 0x000e640000001000 */
[----:B-1----:R-:W-:Y:S04]  /*adc0*/  FFMA R35, R83, R34, -1 ;  /* 0xbf80000053237423 */ /* 0x002fe80000000022 */
[----:B------:R-:W-:Y:S04]  /*add0*/  FADD.FTZ R35, -R35, -RZ ;  /* 0x800000ff23237221 */ /* 0x000fe80000010100 */
[----:B------:R-:W-:Y:S07]  /*ade0*/  FFMA R34, R34, R35, R34 ;  /* 0x0000002322227223 */ /* 0x000fee0000000022 */
.L_x_204:
[----:B------:R-:W-:Y:S05]  /*adf0*/  BSYNC.RECONVERGENT B1 ;  /* 0x0000000000017941 */ /* 0x000fea0003800200 */
.L_x_202:
        /* <DEDUP_REMOVED lines=11> */
.L_x_206:
[----:B------:R-:W1:Y:S02]  /*aeb0*/  MUFU.RCP R35, R36 ;  /* 0x0000002400237308 */ /* 0x000e640000001000 */
[----:B-1----:R-:W-:Y:S04]  /*aec0*/  FFMA R38, R36, R35, -1 ;  /* 0xbf80000024267423 */ /* 0x002fe80000000023 */
[----:B------:R-:W-:Y:S04]  /*aed0*/  FADD.FTZ R38, -R38, -RZ ;  /* 0x800000ff26267221 */ /* 0x000fe80000010100 */
[----:B------:R-:W-:Y:S07]  /*aee0*/  FFMA R35, R35, R38, R35 ;  /* 0x0000002623237223 */ /* 0x000fee0000000023 */
.L_x_207:
[----:B------:R-:W-:Y:S05]  /*aef0*/  BSYNC.RECONVERGENT B1 ;  /* 0x0000000000017941 */ /* 0x000fea0003800200 */
.L_x_205:
        /* <DEDUP_REMOVED lines=11> */
.L_x_209:
[----:B------:R-:W1:Y:S02]  /*afb0*/  MUFU.RCP R36, R37 ;  /* 0x0000002500247308 */ /* 0x000e640000001000 */
[----:B-1----:R-:W-:Y:S04]  /*afc0*/  FFMA R38, R37, R36, -1 ;  /* 0xbf80000025267423 */ /* 0x002fe80000000024 */
[----:B------:R-:W-:Y:S04]  /*afd0*/  FADD.FTZ R39, -R38, -RZ ;  /* 0x800000ff26277221 */ /* 0x000fe80000010100 */
[----:B------:R-:W-:Y:S07]  /*afe0*/  FFMA R36, R36, R39, R36 ;  /* 0x0000002724247223 */ /* 0x000fee0000000024 */
.L_x_210:
[----:B------:R-:W-:Y:S05]  /*aff0*/  BSYNC.RECONVERGENT B1 ;  /* 0x0000000000017941 */ /* 0x000fea0003800200 */
.L_x_208:
        /* <DEDUP_REMOVED lines=11> */
.L_x_212:
[----:B------:R-:W1:Y:S02]  /*b0b0*/  MUFU.RCP R37, R94 ;  /* 0x0000005e00257308 */ /* 0x000e640000001000 */
[----:B-1----:R-:W-:Y:S04]  /*b0c0*/  FFMA R38, R94, R37, -1 ;  /* 0xbf8000005e267423 */ /* 0x002fe80000000025 */
[----:B------:R-:W-:Y:S04]  /*b0d0*/  FADD.FTZ R38, -R38, -RZ ;  /* 0x800000ff26267221 */ /* 0x000fe80000010100 */
[----:B------:R-:W-:Y:S07]  /*b0e0*/  FFMA R37, R37, R38, R37 ;  /* 0x0000002625257223 */ /* 0x000fee0000000025 */
.L_x_213:
[----:B------:R-:W-:Y:S05]  /*b0f0*/  BSYNC.RECONVERGENT B1 ;  /* 0x0000000000017941 */ /* 0x000fea0003800200 */
.L_x_211:
        /* <DEDUP_REMOVED lines=11> */
.L_x_215:
[----:B------:R-:W1:Y:S02]  /*b1b0*/  MUFU.RCP R38, R81 ;  /* 0x0000005100267308 */ /* 0x000e640000001000 */
[----:B-1----:R-:W-:Y:S04]  /*b1c0*/  FFMA R39, R81, R38, -1 ;  /* 0xbf80000051277423 */ /* 0x002fe80000000026 */
[----:B------:R-:W-:Y:S04]  /*b1d0*/  FADD.FTZ R39, -R39, -RZ ;  /* 0x800000ff27277221 */ /* 0x000fe80000010100 */
[----:B------:R-:W-:Y:S07]  /*b1e0*/  FFMA R38, R38, R39, R38 ;  /* 0x0000002726267223 */ /* 0x000fee0000000026 */
.L_x_216:
[----:B------:R-:W-:Y:S05]  /*b1f0*/  BSYNC.RECONVERGENT B1 ;  /* 0x0000000000017941 */ /* 0x000fea0003800200 */
.L_x_214:
        /* <DEDUP_REMOVED lines=11> */
.L_x_218:
[----:B------:R-:W1:Y:S02]  /*b2b0*/  MUFU.RCP R39, R40 ;  /* 0x0000002800277308 */ /* 0x000e640000001000 */
[----:B-1----:R-:W-:Y:S04]  /*b2c0*/  FFMA R42, R40, R39, -1 ;  /* 0xbf800000282a7423 */ /* 0x002fe80000000027 */
[----:B------:R-:W-:Y:S04]  /*b2d0*/  FADD.FTZ R42, -R42, -RZ ;  /* 0x800000ff2a2a7221 */ /* 0x000fe80000010100 */
[----:B------:R-:W-:Y:S07]  /*b2e0*/  FFMA R39, R39, R42, R39 ;  /* 0x0000002a27277223 */ /* 0x000fee0000000027 */
.L_x_219:
[----:B------:R-:W-:Y:S05]  /*b2f0*/  BSYNC.RECONVERGENT B1 ;  /* 0x0000000000017941 */ /* 0x000fea0003800200 */
.L_x_217:
        /* <DEDUP_REMOVED lines=11> */
.L_x_221:
[----:B------:R-:W1:Y:S02]  /*b3b0*/  MUFU.RCP R40, R41 ;  /* 0x0000002900287308 */ /* 0x000e640000001000 */
[----:B-1----:R-:W-:Y:S04]  /*b3c0*/  FFMA R42, R41, R40, -1 ;  /* 0xbf800000292a7423 */ /* 0x002fe80000000028 */
[----:B------:R-:W-:Y:S04]  /*b3d0*/  FADD.FTZ R43, -R42, -RZ ;  /* 0x800000ff2a2b7221 */ /* 0x000fe80000010100 */
[----:B------:R-:W-:Y:S07]  /*b3e0*/  FFMA R40, R40, R43, R40 ;  /* 0x0000002b28287223 */ /* 0x000fee0000000028 */
.L_x_222:
[----:B------:R-:W-:Y:S05]  /*b3f0*/  BSYNC.RECONVERGENT B1 ;  /* 0x0000000000017941 */ /* 0x000fea0003800200 */
.L_x_220:
        /* <DEDUP_REMOVED lines=11> */
.L_x_224:
[----:B------:R-:W1:Y:S02]  /*b4b0*/  MUFU.RCP R41, R82 ;  /* 0x0000005200297308 */ /* 0x000e640000001000 */
[----:B-1----:R-:W-:Y:S04]  /*b4c0*/  FFMA R42, R82, R41, -1 ;  /* 0xbf800000522a7423 */ /* 0x002fe80000000029 */
[----:B------:R-:W-:Y:S04]  /*b4d0*/  FADD.FTZ R42, -R42, -RZ ;  /* 0x800000ff2a2a7221 */ /* 0x000fe80000010100 */
[----:B------:R-:W-:Y:S07]  /*b4e0*/  FFMA R41, R41, R42, R41 ;  /* 0x0000002a29297223 */ /* 0x000fee0000000029 */
.L_x_225:
[----:B------:R-:W-:Y:S05]  /*b4f0*/  BSYNC.RECONVERGENT B1 ;  /* 0x0000000000017941 */ /* 0x000fea0003800200 */
.L_x_223:
        /* <DEDUP_REMOVED lines=11> */
.L_x_227:
[----:B------:R-:W1:Y:S02]  /*b5b0*/  MUFU.RCP R42, R79 ;  /* 0x0000004f002a7308 */ /* 0x000e640000001000 */
[----:B-1----:R-:W-:Y:S04]  /*b5c0*/  FFMA R43, R79, R42, -1 ;  /* 0xbf8000004f2b7423 */ /* 0x002fe8000000002a */
[----:B------:R-:W-:Y:S04]  /*b5d0*/  FADD.FTZ R43, -R43, -RZ ;  /* 0x800000ff2b2b7221 */ /* 0x000fe80000010100 */
[----:B------:R-:W-:Y:S07]  /*b5e0*/  FFMA R42, R42, R43, R42 ;  /* 0x0000002b2a2a7223 */ /* 0x000fee000000002a */
.L_x_228:
[----:B------:R-:W-:Y:S05]  /*b5f0*/  BSYNC.RECONVERGENT B1 ;  /* 0x0000000000017941 */ /* 0x000fea0003800200 */
.L_x_226:
        /* <DEDUP_REMOVED lines=11> */
.L_x_230:
[----:B------:R-:W1:Y:S02]  /*b6b0*/  MUFU.RCP R43, R80 ;  /* 0x00000050002b7308 */ /* 0x000e640000001000 */
[----:B-1----:R-:W-:Y:S04]  /*b6c0*/  FFMA R44, R80, R43, -1 ;  /* 0xbf800000502c7423 */ /* 0x002fe8000000002b */
[----:B------:R-:W-:Y:S04]  /*b6d0*/  FADD.FTZ R44, -R44, -RZ ;  /* 0x800000ff2c2c7221 */ /* 0x000fe80000010100 */
[----:B------:R-:W-:Y:S07]  /*b6e0*/  FFMA R43, R43, R44, R43 ;  /* 0x0000002c2b2b7223 */ /* 0x000fee000000002b */
.L_x_231:
[----:B------:R-:W-:Y:S05]  /*b6f0*/  BSYNC.RECONVERGENT B1 ;  /* 0x0000000000017941 */ /* 0x000fea0003800200 */
.L_x_229:
        /* <DEDUP_REMOVED lines=11> */
.L_x_233:
[----:B------:R-:W1:Y:S02]  /*b7b0*/  MUFU.RCP R44, R77 ;  /* 0x0000004d002c7308 */ /* 0x000e640000001000 */
[----:B-1----:R-:W-:Y:S04]  /*b7c0*/  FFMA R45, R77, R44, -1 ;  /* 0xbf8000004d2d7423 */ /* 0x002fe8000000002c */
[----:B------:R-:W-:Y:S04]  /*b7d0*/  FADD.FTZ R45, -R45, -RZ ;  /* 0x800000ff2d2d7221 */ /* 0x000fe80000010100 */
[----:B------:R-:W-:Y:S07]  /*b7e0*/  FFMA R44, R44, R45, R44 ;  /* 0x0000002d2c2c7223 */ /* 0x000fee000000002c */
.L_x_234:
[----:B------:R-:W-:Y:S05]  /*b7f0*/  BSYNC.RECONVERGENT B1 ;  /* 0x0000000000017941 */ /* 0x000fea0003800200 */
.L_x_232:
        /* <DEDUP_REMOVED lines=11> */
.L_x_236:
[----:B------:R-:W1:Y:S02]  /*b8b0*/  MUFU.RCP R45, R56 ;  /* 0x00000038002d7308 */ /* 0x000e640000001000 */
[----:B-1----:R-:W-:Y:S04]  /*b8c0*/  FFMA R46, R56, R45, -1 ;  /* 0xbf800000382e7423 */ /* 0x002fe8000000002d */
[----:B------:R-:W-:Y:S04]  /*b8d0*/  FADD.FTZ R46, -R46, -RZ ;  /* 0x800000ff2e2e7221 */ /* 0x000fe80000010100 */
[----:B------:R-:W-:Y:S07]  /*b8e0*/  FFMA R45, R45, R46, R45 ;  /* 0x0000002e2d2d7223 */ /* 0x000fee000000002d */
.L_x_237:
[----:B------:R-:W-:Y:S05]  /*b8f0*/  BSYNC.RECONVERGENT B1 ;  /* 0x0000000000017941 */ /* 0x000fea0003800200 */
.L_x_235:
        /* <DEDUP_REMOVED lines=11> */
.L_x_239:
[----:B------:R-:W1:Y:S02]  /*b9b0*/  MUFU.RCP R46, R47 ;  /* 0x0000002f002e7308 */ /* 0x000e640000001000 */
[----:B-1----:R-:W-:Y:S04]  /*b9c0*/  FFMA R49, R47, R46, -1 ;  /* 0xbf8000002f317423 */ /* 0x002fe8000000002e */
[----:B------:R-:W-:Y:S04]  /*b9d0*/  FADD.FTZ R49, -R49, -RZ ;  /* 0x800000ff31317221 */ /* 0x000fe80000010100 */
[----:B------:R-:W-:Y:S07]  /*b9e0*/  FFMA R46, R46, R49, R46 ;  /* 0x000000312e2e7223 */ /* 0x000fee000000002e */
.L_x_240:
[----:B------:R-:W-:Y:S05]  /*b9f0*/  BSYNC.RECONVERGENT B1 ;  /* 0x0000000000017941 */ /* 0x000fea0003800200 */
.L_x_238:
        /* <DEDUP_REMOVED lines=11> */
.L_x_242:
[----:B------:R-:W1:Y:S02]  /*bab0*/  MUFU.RCP R47, R48 ;  /* 0x00000030002f7308 */ /* 0x000e640000001000 */
[----:B-1----:R-:W-:Y:S04]  /*bac0*/  FFMA R49, R48, R47, -1 ;  /* 0xbf80000030317423 */ /* 0x002fe8000000002f */
[----:B------:R-:W-:Y:S04]  /*bad0*/  FADD.FTZ R50, -R49, -RZ ;  /* 0x800000ff31327221 */ /* 0x000fe80000010100 */
[----:B------:R-:W-:Y:S07]  /*bae0*/  FFMA R47, R47, R50, R47 ;  /* 0x000000322f2f7223 */ /* 0x000fee000000002f */
.L_x_243:
[----:B------:R-:W-:Y:S05]  /*baf0*/  BSYNC.RECONVERGENT B1 ;  /* 0x0000000000017941 */ /* 0x000fea0003800200 */
.L_x_241:
        /* <DEDUP_REMOVED lines=11> */
.L_x_245:
[----:B------:R-:W1:Y:S02]  /*bbb0*/  MUFU.RCP R48, R69 ;  /* 0x0000004500307308 */ /* 0x000e640000001000 */
[----:B-1----:R-:W-:Y:S04]  /*bbc0*/  FFMA R49, R69, R48, -1 ;  /* 0xbf80000045317423 */ /* 0x002fe80000000030 */
[----:B------:R-:W-:Y:S04]  /*bbd0*/  FADD.FTZ R49, -R49, -RZ ;  /* 0x800000ff31317221 */ /* 0x000fe80000010100 */
[----:B------:R-:W-:Y:S07]  /*bbe0*/  FFMA R48, R48, R49, R48 ;  /* 0x0000003130307223 */ /* 0x000fee0000000030 */
.L_x_246:
[----:B------:R-:W-:Y:S05]  /*bbf0*/  BSYNC.RECONVERGENT B1 ;  /* 0x0000000000017941 */ /* 0x000fea0003800200 */
.L_x_244:
        /* <DEDUP_REMOVED lines=11> */
.L_x_248:
[----:B------:R-:W1:Y:S02]  /*bcb0*/  MUFU.RCP R49, R52 ;  /* 0x0000003400317308 */ /* 0x000e640000001000 */
[----:B-1----:R-:W-:Y:S04]  /*bcc0*/  FFMA R50, R52, R49, -1 ;  /* 0xbf80000034327423 */ /* 0x002fe80000000031 */
[----:B------:R-:W-:Y:S04]  /*bcd0*/  FADD.FTZ R50, -R50, -RZ ;  /* 0x800000ff32327221 */ /* 0x000fe80000010100 */
[----:B------:R-:W-:Y:S07]  /*bce0*/  FFMA R49, R49, R50, R49 ;  /* 0x0000003231317223 */ /* 0x000fee0000000031 */
.L_x_249:
[----:B------:R-:W-:Y:S05]  /*bcf0*/  BSYNC.RECONVERGENT B1 ;  /* 0x0000000000017941 */ /* 0x000fea0003800200 */
.L_x_247:
        /* <DEDUP_REMOVED lines=11> */
.L_x_251:
[----:B------:R-:W1:Y:S02]  /*bdb0*/  MUFU.RCP R50, R51 ;  /* 0x0000003300327308 */ /* 0x000e640000001000 */
[----:B-1----:R-:W-:Y:S04]  /*bdc0*/  FFMA R52, R51, R50, -1 ;  /* 0xbf80000033347423 */ /* 0x002fe80000000032 */
[----:B------:R-:W-:Y:S04]  /*bdd0*/  FADD.FTZ R53, -R52, -RZ ;  /* 0x800000ff34357221 */ /* 0x000fe80000010100 */
[----:B------:R-:W-:Y:S07]  /*bde0*/  FFMA R50, R50, R53, R50 ;  /* 0x0000003532327223 */ /* 0x000fee0000000032 */
.L_x_252:
[----:B------:R-:W-:Y:S05]  /*bdf0*/  BSYNC.RECONVERGENT B1 ;  /* 0x0000000000017941 */ /* 0x000fea0003800200 */
.L_x_250:
        /* <DEDUP_REMOVED lines=11> */
.L_x_254:
[----:B------:R-:W1:Y:S02]  /*beb0*/  MUFU.RCP R51, R92 ;  /* 0x0000005c00337308 */ /* 0x000e640000001000 */
[----:B-1----:R-:W-:Y:S04]  /*bec0*/  FFMA R52, R92, R51, -1 ;  /* 0xbf8000005c347423 */ /* 0x002fe80000000033 */
[----:B------:R-:W-:Y:S04]  /*bed0*/  FADD.FTZ R52, -R52, -RZ ;  /* 0x800000ff34347221 */ /* 0x000fe80000010100 */
[----:B------:R-:W-:Y:S07]  /*bee0*/  FFMA R51, R51, R52, R51 ;  /* 0x0000003433337223 */ /* 0x000fee0000000033 */
.L_x_255:
[----:B------:R-:W-:Y:S05]  /*bef0*/  BSYNC.RECONVERGENT B1 ;  /* 0x0000000000017941 */ /* 0x000fea0003800200 */
.L_x_253:
        /* <DEDUP_REMOVED lines=11> */
.L_x_257:
[----:B------:R-:W1:Y:S02]  /*bfb0*/  MUFU.RCP R52, R67 ;  /* 0x0000004300347308 */ /* 0x000e640000001000 */
[----:B-1----:R-:W-:Y:S04]  /*bfc0*/  FFMA R53, R67, R52, -1 ;  /* 0xbf80000043357423 */ /* 0x002fe80000000034 */
[----:B------:R-:W-:Y:S04]  /*bfd0*/  FADD.FTZ R53, -R53, -RZ ;  /* 0x800000ff35357221 */ /* 0x000fe80000010100 */
[----:B------:R-:W-:Y:S07]  /*bfe0*/  FFMA R52, R52, R53, R52 ;  /* 0x0000003534347223 */ /* 0x000fee0000000034 */
.L_x_258:
[----:B------:R-:W-:Y:S05]  /*bff0*/  BSYNC.RECONVERGENT B1 ;  /* 0x0000000000017941 */ /* 0x000fea0003800200 */
.L_x_256:
        /* <DEDUP_REMOVED lines=11> */
.L_x_260:
[----:B------:R-:W1:Y:S02]  /*c0b0*/  MUFU.RCP R53, R54 ;  /* 0x0000003600357308 */ /* 0x000e640000001000 */
[----:B-1----:R-:W-:Y:S04]  /*c0c0*/  FFMA R56, R54, R53, -1 ;  /* 0xbf80000036387423 */ /* 0x002fe80000000035 */
[----:B------:R-:W-:Y:S04]  /*c0d0*/  FADD.FTZ R56, -R56, -RZ ;  /* 0x800000ff38387221 */ /* 0x000fe80000010100 */
[----:B------:R-:W-:Y:S07]  /*c0e0*/  FFMA R53, R53, R56, R53 ;  /* 0x0000003835357223 */ /* 0x000fee0000000035 */
.L_x_261:
[----:B------:R-:W-:Y:S05]  /*c0f0*/  BSYNC.RECONVERGENT B1 ;  /* 0x0000000000017941 */ /* 0x000fea0003800200 */
.L_x_259:
        /* <DEDUP_REMOVED lines=11> */
.L_x_263:
[----:B------:R-:W1:Y:S02]  /*c1b0*/  MUFU.RCP R54, R55 ;  /* 0x0000003700367308 */ /* 0x000e640000001000 */
[----:B-1----:R-:W-:Y:S04]  /*c1c0*/  FFMA R56, R55, R54, -1 ;  /* 0xbf80000037387423 */ /* 0x002fe80000000036 */
[----:B------:R-:W-:Y:S04]  /*c1d0*/  FADD.FTZ R57, -R56, -RZ ;  /* 0x800000ff38397221 */ /* 0x000fe80000010100 */
[----:B------:R-:W-:Y:S07]  /*c1e0*/  FFMA R54, R54, R57, R54 ;  /* 0x0000003936367223 */ /* 0x000fee0000000036 */
.L_x_264:
[----:B------:R-:W-:Y:S05]  /*c1f0*/  BSYNC.RECONVERGENT B1 ;  /* 0x0000000000017941 */ /* 0x000fea0003800200 */
.L_x_262:
        /* <DEDUP_REMOVED lines=11> */
.L_x_266:
[----:B------:R-:W1:Y:S02]  /*c2b0*/  MUFU.RCP R55, R100 ;  /* 0x0000006400377308 */ /* 0x000e640000001000 */
[----:B-1----:R-:W-:Y:S04]  /*c2c0*/  FFMA R56, R100, R55, -1 ;  /* 0xbf80000064387423 */ /* 0x002fe80000000037 */
[----:B------:R-:W-:Y:S04]  /*c2d0*/  FADD.FTZ R56, -R56, -RZ ;  /* 0x800000ff38387221 */ /* 0x000fe80000010100 */
[----:B------:R-:W-:Y:S07]  /*c2e0*/  FFMA R55, R55, R56, R55 ;  /* 0x0000003837377223 */ /* 0x000fee0000000037 */
.L_x_267:
[----:B------:R-:W-:Y:S05]  /*c2f0*/  BSYNC.RECONVERGENT B1 ;  /* 0x0000000000017941 */ /* 0x000fea0003800200 */
.L_x_265:
        /* <DEDUP_REMOVED lines=11> */
.L_x_269:
[----:B------:R-:W1:Y:S02]  /*c3b0*/  MUFU.RCP R56, R93 ;  /* 0x0000005d00387308 */ /* 0x000e640000001000 */
[----:B-1----:R-:W-:Y:S04]  /*c3c0*/  FFMA R57, R93, R56, -1 ;  /* 0xbf8000005d397423 */ /* 0x002fe80000000038 */
[----:B------:R-:W-:Y:S04]  /*c3d0*/  FADD.FTZ R57, -R57, -RZ ;  /* 0x800000ff39397221 */ /* 0x000fe80000010100 */
[----:B------:R-:W-:Y:S07]  /*c3e0*/  FFMA R56, R56, R57, R56 ;  /* 0x0000003938387223 */ /* 0x000fee0000000038 */
.L_x_270:
[----:B------:R-:W-:Y:S05]  /*c3f0*/  BSYNC.RECONVERGENT B1 ;  /* 0x0000000000017941 */ /* 0x000fea0003800200 */
.L_x_268:
        /* <DEDUP_REMOVED lines=11> */
.L_x_272:
[----:B------:R-:W1:Y:S02]  /*c4b0*/  MUFU.RCP R57, R78 ;  /* 0x0000004e00397308 */ /* 0x000e640000001000 */
[----:B-1----:R-:W-:Y:S04]  /*c4c0*/  FFMA R58, R78, R57, -1 ;  /* 0xbf8000004e3a7423 */ /* 0x002fe80000000039 */
[----:B------:R-:W-:Y:S04]  /*c4d0*/  FADD.FTZ R58, -R58, -RZ ;  /* 0x800000ff3a3a7221 */ /* 0x000fe80000010100 */
[----:B------:R-:W-:Y:S07]  /*c4e0*/  FFMA R57, R57, R58, R57 ;  /* 0x0000003a39397223 */ /* 0x000fee0000000039 */
.L_x_273:
[----:B------:R-:W-:Y:S05]  /*c4f0*/  BSYNC.RECONVERGENT B1 ;  /* 0x0000000000017941 */ /* 0x000fea0003800200 */
.L_x_271:
        /* <DEDUP_REMOVED lines=11> */
.L_x_275:
[----:B------:R-:W1:Y:S02]  /*c5b0*/  MUFU.RCP R58, R59 ;  /* 0x0000003b003a7308 */ /* 0x000e640000001000 */
[----:B-1----:R-:W-:Y:S04]  /*c5c0*/  FFMA R61, R59, R58, -1 ;  /* 0xbf8000003b3d7423 */ /* 0x002fe8000000003a */
[----:B------:R-:W-:Y:S04]  /*c5d0*/  FADD.FTZ R61, -R61, -RZ ;  /* 0x800000ff3d3d7221 */ /* 0x000fe80000010100 */
[----:B------:R-:W-:Y:S07]  /*c5e0*/  FFMA R58, R58, R61, R58 ;  /* 0x0000003d3a3a7223 */ /* 0x000fee000000003a */
.L_x_276:
[----:B------:R-:W-:Y:S05]  /*c5f0*/  BSYNC.RECONVERGENT B1 ;  /* 0x0000000000017941 */ /* 0x000fea0003800200 */
.L_x_274:
        /* <DEDUP_REMOVED lines=11> */
.L_x_278:
[----:B------:R-:W1:Y:S02]  /*c6b0*/  MUFU.RCP R59, R60 ;  /* 0x0000003c003b7308 */ /* 0x000e640000001000 */
[----:B-1----:R-:W-:Y:S04]  /*c6c0*/  FFMA R61, R60, R59, -1 ;  /* 0xbf8000003c3d7423 */ /* 0x002fe8000000003b */
[----:B------:R-:W-:Y:S04]  /*c6d0*/  FADD.FTZ R62, -R61, -RZ ;  /* 0x800000ff3d3e7221 */ /* 0x000fe80000010100 */
[----:B------:R-:W-:Y:S07]  /*c6e0*/  FFMA R59, R59, R62, R59 ;  /* 0x0000003e3b3b7223 */ /* 0x000fee000000003b */
.L_x_279:
[----:B------:R-:W-:Y:S05]  /*c6f0*/  BSYNC.RECONVERGENT B1 ;  /* 0x0000000000017941 */ /* 0x000fea0003800200 */
.L_x_277:
        /* <DEDUP_REMOVED lines=11> */
.L_x_281:
[----:B------:R-:W1:Y:S02]  /*c7b0*/  MUFU.RCP R60, R95 ;  /* 0x0000005f003c7308 */ /* 0x000e640000001000 */
[----:B-1----:R-:W-:Y:S04]  /*c7c0*/  FFMA R61, R95, R60, -1 ;  /* 0xbf8000005f3d7423 */ /* 0x002fe8000000003c */
[----:B------:R-:W-:Y:S04]  /*c7d0*/  FADD.FTZ R61, -R61, -RZ ;  /* 0x800000ff3d3d7221 */ /* 0x000fe80000010100 */
[----:B------:R-:W-:Y:S07]  /*c7e0*/  FFMA R60, R60, R61, R60 ;  /* 0x0000003d3c3c7223 */ /* 0x000fee000000003c */
.L_x_282:
[----:B------:R-:W-:Y:S05]  /*c7f0*/  BSYNC.RECONVERGENT B1 ;  /* 0x0000000000017941 */ /* 0x000fea0003800200 */
.L_x_280:
        /* <DEDUP_REMOVED lines=11> */
.L_x_284:
[----:B------:R-:W1:Y:S02]  /*c8b0*/  MUFU.RCP R61, R90 ;  /* 0x0000005a003d7308 */ /* 0x000e640000001000 */
[----:B-1----:R-:W-:Y:S04]  /*c8c0*/  FFMA R62, R90, R61, -1 ;  /* 0xbf8000005a3e7423 */ /* 0x002fe8000000003d */
[----:B------:R-:W-:Y:S04]  /*c8d0*/  FADD.FTZ R62, -R62, -RZ ;  /* 0x800000ff3e3e7221 */ /* 0x000fe80000010100 */
[----:B------:R-:W-:Y:S07]  /*c8e0*/  FFMA R61, R61, R62, R61 ;  /* 0x0000003e3d3d7223 */ /* 0x000fee000000003d */
.L_x_285:
[----:B------:R-:W-:Y:S05]  /*c8f0*/  BSYNC.RECONVERGENT B1 ;  /* 0x0000000000017941 */ /* 0x000fea0003800200 */
.L_x_283:
        /* <DEDUP_REMOVED lines=11> */
.L_x_287:
[----:B------:R-:W1:Y:S02]  /*c9b0*/  MUFU.RCP R62, R63 ;  /* 0x0000003f003e7308 */ /* 0x000e640000001000 */
[----:B-1----:R-:W-:Y:S04]  /*c9c0*/  FFMA R64, R63, R62, -1 ;  /* 0xbf8000003f407423 */ /* 0x002fe8000000003e */
[----:B------:R-:W-:Y:S04]  /*c9d0*/  FADD.FTZ R67, -R64, -RZ ;  /* 0x800000ff40437221 */ /* 0x000fe80000010100 */
[----:B------:R-:W-:Y:S07]  /*c9e0*/  FFMA R62, R62, R67, R62 ;  /* 0x000000433e3e7223 */ /* 0x000fee000000003e */
.L_x_288:
[----:B------:R-:W-:Y:S05]  /*c9f0*/  BSYNC.RECONVERGENT B1 ;  /* 0x0000000000017941 */ /* 0x000fea0003800200 */
.L_x_286:
        /* <DEDUP_REMOVED lines=11> */
.L_x_290:
[----:B------:R-:W1:Y:S02]  /*cab0*/  MUFU.RCP R63, R66 ;  /* 0x00000042003f7308 */ /* 0x000e640000001000 */
[----:B-1----:R-:W-:Y:S04]  /*cac0*/  FFMA R64, R66, R63, -1 ;  /* 0xbf80000042407423 */ /* 0x002fe8000000003f */
[----:B------:R-:W-:Y:S04]  /*cad0*/  FADD.FTZ R64, -R64, -RZ ;  /* 0x800000ff40407221 */ /* 0x000fe80000010100 */
[----:B------:R-:W-:Y:S07]  /*cae0*/  FFMA R63, R63, R64, R63 ;  /* 0x000000403f3f7223 */ /* 0x000fee000000003f */
.L_x_291:
[----:B------:R-:W-:Y:S05]  /*caf0*/  BSYNC.RECONVERGENT B1 ;  /* 0x0000000000017941 */ /* 0x000fea0003800200 */
.L_x_289:
        /* <DEDUP_REMOVED lines=9> */
[----:B------:R-:W-:Y:S05]  /*cb90*/  BRA `(.L_x_294) ;  /* 0x0000000000107947 */ /* 0x000fea0003800000 */
.L_x_293:
[----:B------:R-:W1:Y:S02]  /*cba0*/  MUFU.RCP R64, R65 ;  /* 0x0000004100407308 */ /* 0x000e640000001000 */
[----:B-1----:R-:W-:Y:S04]  /*cbb0*/  FFMA R66, R65, R64, -1 ;  /* 0xbf80000041427423 */ /* 0x002fe80000000040 */
[----:B------:R-:W-:Y:S04]  /*cbc0*/  FADD.FTZ R67, -R66, -RZ ;  /* 0x800000ff42437221 */ /* 0x000fe80000010100 */
[----:B------:R-:W-:Y:S07]  /*cbd0*/  FFMA R64, R64, R67, R64 ;  /* 0x0000004340407223 */ /* 0x000fee0000000040 */
.L_x_294:
[----:B------:R-:W-:Y:S05]  /*cbe0*/  BSYNC.RECONVERGENT B1 ;  /* 0x0000000000017941 */ /* 0x000fea0003800200 */
.L_x_292:
[----:B------:R-:W-:Y:S01]  /*cbf0*/  F2FP.SATFINITE.E4M3.F32.PACK_AB_MERGE_C R5, R6, R5, RZ ;  /* 0x000000050605723e */ /* 0x000fe200048070ff */
[----:B------:R-:W-:Y:S01]  /*cc00*/  USHF.L.U32 UR8, UR42, 0xd, URZ ;  /* 0x0000000d2a087899 */ /* 0x000fe200080006ff */
[----:B------:R-:W-:Y:S01]  /*cc10*/  F2FP.SATFINITE.E4M3.F32.PACK_AB_MERGE_C R65, R2, R0, RZ ;  /* 0x000000000241723e */ /* 0x000fe200048070ff */
[----:B------:R-:W-:Y:S05]  /*cc20*/  WARPSYNC.ALL ;  /* 0x0000000000007948 */ /* 0x000fea0003800000 */
[----:B------:R-:W-:Y:S01]  /*cc30*/  F2FP.SATFINITE.E4M3.F32.PACK_AB_MERGE_C R4, R4, R3, RZ ;  /* 0x000000030404723e */ /* 0x000fe200048070ff */
[----:B------:R-:W-:Y:S01]  /*cc40*/  BSSY.RECONVERGENT B0, `(.L_x_295) ;  /* 0x000004e000007945 */ /* 0x000fe20003800200 */
[----:B------:R-:W-:Y:S02]  /*cc50*/  F2FP.SATFINITE.E4M3.F32.PACK_AB_MERGE_C R8, R8, R7, RZ ;  /* 0x000000070808723e */ /* 0x000fe400048070ff */
[----:B------:R-:W-:Y:S02]  /*cc60*/  F2FP.SATFINITE.E4M3.F32.PACK_AB_MERGE_C R9, R10, R9, RZ ;  /* 0x000000090a09723e */ /* 0x000fe400048070ff */
[----:B------:R-:W-:Y:S02]  /*cc70*/  F2FP.SATFINITE.E4M3.F32.PACK_AB_MERGE_C R12, R12, R11, RZ ;  /* 0x0000000b0c0c723e */ /* 0x000fe400048070ff */
[----:B------:R-:W-:Y:S02]  /*cc80*/  F2FP.SATFINITE.E4M3.F32.PACK_AB_MERGE_C R13, R14, R13, RZ ;  /* 0x0000000d0e0d723e */ /* 0x000fe400048070ff */
[----:B------:R-:W-:Y:S02]  /*cc90*/  F2FP.SATFINITE.E4M3.F32.PACK_AB_MERGE_C R6, R16, R15, RZ ;  /* 0x0000000f1006723e */ /* 0x000fe400048070ff */
[----:B------:R-:W-:Y:S02]  /*cca0*/  F2FP.SATFINITE.E4M3.F32.PACK_AB_MERGE_C R3, R18, R17, RZ ;  /* 0x000000111203723e */ /* 0x000fe400048070ff */
[----:B------:R-:W-:Y:S02]  /*ccb0*/  F2FP.SATFINITE.E4M3.F32.PACK_AB_MERGE_C R20, R20, R19, RZ ;  /* 0x000000131414723e */ /* 0x000fe400048070ff */
[----:B------:R-:W-:Y:S02]  /*ccc0*/  PRMT R16, R65, 0x5410, R4 ;  /* 0x0000541041107816 */ /* 0x000fe40000000004 */
[----:B------:R-:W-:Y:S02]  /*ccd0*/  PRMT R17, R5, 0x5410, R8 ;  /* 0x0000541005117816 */ /* 0x000fe40000000008 */
[----:B------:R-:W-:Y:S02]  /*cce0*/  PRMT R18, R9, 0x5410, R12 ;  /* 0x0000541009127816 */ /* 0x000fe4000000000c */
[----:B------:R-:W-:Y:S02]  /*ccf0*/  PRMT R19, R13, 0x5410, R6 ;  /* 0x000054100d137816 */ /* 0x000fe40000000006 */
[----:B------:R-:W-:Y:S02]  /*cd00*/  F2FP.SATFINITE.E4M3.F32.PACK_AB_MERGE_C R21, R22, R21, RZ ;  /* 0x000000151615723e */ /* 0x000fe400048070ff */
[----:B------:R-:W-:Y:S01]  /*cd10*/  F2FP.SATFINITE.E4M3.F32.PACK_AB_MERGE_C R24, R24, R23, RZ ;  /* 0x000000171818723e */ /* 0x000fe200048070ff */
[----:B------:R1:W-:Y:S01]  /*cd20*/  STS.128 [R201+UR8+0x8000], R16 ;  /* 0x00800010c9007988 */ /* 0x0003e20008000c08 */
[----:B------:R-:W-:Y:S01]  /*cd30*/  PRMT R12, R3, 0x5410, R20 ;  /* 0x00005410030c7816 */ /* 0x000fe20000000014 */
[----:B------:R-:W-:Y:S01]  /*cd40*/  VIADD R3, R201, UR8 ;  /* 0x00000008c9037c36 */ /* 0x000fe20008000000 */
[----:B------:R-:W-:Y:S02]  /*cd50*/  F2FP.SATFINITE.E4M3.F32.PACK_AB_MERGE_C R14, R26, R25, RZ ;  /* 0x000000191a0e723e */ /* 0x000fe400048070ff */
[----:B------:R-:W-:Y:S01]  /*cd60*/  F2FP.SATFINITE.E4M3.F32.PACK_AB_MERGE_C R27, R28, R27, RZ ;  /* 0x0000001b1c1b723e */ /* 0x000fe200048070ff */
[----:B------:R-:W-:Y:S01]  /*cd70*/  VIADD R5, R3, 0x8000 ;  /* 0x0000800003057836 */ /* 0x000fe20000000000 */
[----:B------:R-:W-:Y:S02]  /*cd80*/  F2FP.SATFINITE.E4M3.F32.PACK_AB_MERGE_C R15, R30, R29, RZ ;  /* 0x0000001d1e0f723e */ /* 0x000fe400048070ff */
[----:B------:R-:W-:Y:S01]  /*cd90*/  F2FP.SATFINITE.E4M3.F32.PACK_AB_MERGE_C R32, R32, R31, RZ ;  /* 0x0000001f2020723e */ /* 0x000fe200048070ff */
[C---:B------:R-:W-:Y:S01]  /*cda0*/  IMAD R20, R202.reuse, -0x10, R5 ;  /* 0xfffffff0ca147824 */ /* 0x040fe200078e0205 */
[----:B------:R-:W-:Y:S01]  /*cdb0*/  PRMT R13, R21, 0x5410, R24 ;  /* 0x00005410150d7816 */ /* 0x000fe20000000018 */
[----:B------:R-:W-:Y:S01]  /*cdc0*/  IMAD R21, R202, -0x10, R3 ;  /* 0xfffffff0ca157824 */ /* 0x000fe200078e0203 */
[----:B------:R-:W-:Y:S01]  /*cdd0*/  PRMT R14, R14, 0x5410, R27 ;  /* 0x000054100e0e7816 */ /* 0x000fe2000000001b */
[----:B------:R-:W-:Y:S01]  /*cde0*/  IMAD R3, R200, -0x10, R3 ;  /* 0xfffffff0c8037824 */ /* 0x000fe200078e0203 */
[----:B------:R-:W-:Y:S01]  /*cdf0*/  PRMT R15, R15, 0x5410, R32 ;  /* 0x000054100f0f7816 */ /* 0x000fe20000000020 */
[----:B------:R-:W-:Y:S01]  /*ce00*/  IMAD R22, R199, 0x10, R20 ;  /* 0x00000010c7167824 */ /* 0x000fe200078e0214 */
[----:B------:R-:W-:Y:S02]  /*ce10*/  F2FP.SATFINITE.E4M3.F32.PACK_AB_MERGE_C R33, R34, R33, RZ ;  /* 0x000000212221723e */ /* 0x000fe400048070ff */
[----:B------:R-:W-:Y:S01]  /*ce20*/  F2FP.SATFINITE.E4M3.F32.PACK_AB_MERGE_C R36, R36, R35, RZ ;  /* 0x000000232424723e */ /* 0x000fe200048070ff */
[----:B------:R1:W-:Y:S01]  /*ce30*/  STS.128 [R21+0x8010], R12 ;  /* 0x0080100c15007388 */ /* 0x0003e20000000c00 */
        /* <DEDUP_REMOVED lines=23> */
[----:B------:R-:W-:Y:S03]  /*cfb0*/  ISETP.NE.AND P0, PT, R203, RZ, PT ;  /* 0x000000ffcb00720c */ /* 0x000fe60003f05270 */
[----:B------:R1:W-:Y:S01]  /*cfc0*/  STS.128 [R22+0x10], R4 ;  /* 0x0000100416007388 */ /* 0x0003e20000000c00 */
[----:B------:R-:W-:Y:S01]  /*cfd0*/  @!PT LDS RZ, [RZ] ;  /* 0x00000000fffff984 */ /* 0x000fe20000000800 */
[----:B------:R-:W-:Y:S01]  /*cfe0*/  @!PT LDS RZ, [RZ] ;  /* 0x00000000fffff984 */ /* 0x000fe20000000800 */
[----:B------:R-:W-:Y:S01]  /*cff0*/  @!PT LDS RZ, [RZ] ;  /* 0x00000000fffff984 */ /* 0x000fe20000000800 */
[----:B------:R-:W-:Y:S01]  /*d000*/  @!PT LDS RZ, [RZ] ;  /* 0x00000000fffff984 */ /* 0x000fe20000000800 */
[----:B------:R2:W-:Y:S07]  /*d010*/  MEMBAR.ALL.CTA ;  /* 0x0000000000007992 */ /* 0x0005ee0000008000 */
[----:B--2---:R-:W2:Y:S02]  /*d020*/  FENCE.VIEW.ASYNC.S ;  /* 0x00000000000073c6 */ /* 0x004ea40000000000 */
[----:B--2---:R-:W-:Y:S06]  /*d030*/  BAR.SYNC.DEFER_BLOCKING 0x1, 0x80 ;  /* 0x0042000000007b1d */ /* 0x004fec0000010000 */
[----:B------:R-:W-:Y:S05]  /*d040*/  @P0 BRA `(.L_x_296) ;  /* 0x0000000000340947 */ /* 0x000fea0003800000 */
[----:B------:R-:W-:Y:S01]  /*d050*/  UIADD3 UR10, UP0, UPT, UR46, 0x680, URZ ;  /* 0x000006802e0a7890 */ /* 0x000fe2000ff1e0ff */
[----:B------:R-:W-:Y:S01]  /*d060*/  R2UR UR6, R183 ;  /* 0x00000000b70672ca */ /* 0x000fe200000e0000 */
[----:B------:R-:W-:Y:S01]  /*d070*/  UIADD3 UR4, UPT, UPT, UR41, 0x8200, UR8 ;  /* 0x0000820029047890 */ /* 0x000fe2000fffe008 */
[----:B------:R-:W-:Y:S01]  /*d080*/  PLOP3.LUT P0, PT, PT, PT, PT, 0x80, 0x8 ;  /* 0x000000000008781c */ /* 0x000fe20003f0f070 */
[----:B------:R-:W-:Y:S01]  /*d090*/  UIADD3.X UR11, UPT, UPT, URZ, UR47, URZ, UP0, !UPT ;  /* 0x0000002fff0b7290 */ /* 0x000fe200087fe4ff */
[----:B------:R-:W-:Y:S11]  /*d0a0*/  IMAD.IADD R70, R185, 0x1, R70 ;  /* 0x00000001b9467824 */ /* 0x000ff600078e0246 */
.L_x_297:
[----:B------:R-:W-:Y:S02]  /*d0b0*/  PLOP3.LUT P1, PT, P1, P0, PT, 0xf2, 0x2f ;  /* 0x00000000002f781c */ /* 0x000fe40000f21e72 */
[----:B------:R-:W-:Y:S01]  /*d0c0*/  @P0 R2UR P1, UR5, R70 ;  /* 0x00000000460502ca */ /* 0x000fe20000020000 */
[----:B------:R-:W-:Y:S07]  /*d0d0*/  UMOV UR7, UR36 ;  /* 0x0000002400077c82 */ /* 0x000fee0008000000 */
[----:B------:R-:W-:Y:S05]  /*d0e0*/  @P0 PLOP3.LUT P0, PT, P1, PT, PT, 0x80, 0x8 ;  /* 0x000000000008081c */ /* 0x000fea0000f0f070 */
[----:B------:R2:W-:Y:S08]  /*d0f0*/  UTMASTG.3D [UR4], [UR10] ;  /* 0x000000040a0073b5 */ /* 0x0005f00008010000 */
[----:B--2---:R-:W-:Y:S05]  /*d100*/  @P0 BRA.U.ANY `(.L_x_297) ;  /* 0xfffffffd00e80947 */ /* 0x004fea000393ffff */
[----:B------:R0:W-:Y:S02]  /*d110*/  UTMACMDFLUSH ;  /* 0x00000000000079b7 */ /* 0x0001e40000000000 */
.L_x_296:
[----:B------:R-:W-:Y:S05]  /*d120*/  BSYNC.RECONVERGENT B0 ;  /* 0x0000000000007941 */ /* 0x000fea0003800200 */
.L_x_295:
[----:B------:R-:W-:Y:S01]  /*d130*/  UIADD3 UR42, UPT, UPT, UR42, 0x1, URZ ;  /* 0x000000012a2a7890 */ /* 0x000fe2000fffe0ff */
[----:B------:R-:W-:Y:S01]  /*d140*/  ISETP.NE.AND P0, PT, R203, RZ, PT ;  /* 0x000000ffcb00720c */ /* 0x000fe20003f05270 */
[----:B------:R-:W-:Y:S02]  /*d150*/  BSSY.RECONVERGENT B0, `(.L_x_298) ;  /* 0x0000005000007945 */ /* 0x000fe40003800200 */
[----:B------:R-:W-:Y:S04]  /*d160*/  UISETP.NE.AND UP0, UPT, UR42, 0x2, UPT ;  /* 0x000000022a00788c */ /* 0x000fe8000bf05270 */
[----:B------:R-:W-:Y:S06]  /*d170*/  USEL UR42, UR42, URZ, UP0 ;  /* 0x000000ff2a2a7287 */ /* 0x000fec0008000000 */
[----:B------:R-:W-:Y:S05]  /*d180*/  @P0 BRA `(.L_x_299) ;  /* 0x0000000000040947 */ /* 0x000fea0003800000 */
[----:B------:R-:W-:Y:S04]  /*d190*/  DEPBAR.LE SB0, 0x1 ;  /* 0x000080400000791a */ /* 0x000fe80000000000 */
.L_x_299:
[----:B------:R-:W-:Y:S05]  /*d1a0*/  BSYNC.RECONVERGENT B0 ;  /* 0x0000000000007941 */ /* 0x000fea0003800200 */
.L_x_298:
[----:B------:R-:W-:Y:S01]  /*d1b0*/  BAR.SYNC.DEFER_BLOCKING 0x1, 0x80 ;  /* 0x0042000000007b1d */ /* 0x000fe20000010000 */
[----:B------:R-:W-:Y:S04]  /*d1c0*/  ISETP.NE.AND P3, PT, R207, RZ, PT ;  /* 0x000000ffcf00720c */ /* 0x000fe80003f65270 */
[C---:B------:R-:W-:Y:S01]  /*d1d0*/  ISETP.EQ.OR P2, PT, R72.reuse, 0x3, P3 ;  /* 0x000000034800780c */ /* 0x040fe20001f42670 */
[----:B------:R-:W-:Y:S01]  /*d1e0*/  VIADD R72, R72, 0x1 ;  /* 0x0000000148487836 */ /* 0x000fe20000000000 */
[----:B------:R-:W-:Y:S04]  /*d1f0*/  SEL R191, R191, 0x1, P3 ;  /* 0x00000001bfbf7807 */ /* 0x000fe80001800000 */
[----:B------:R-:W-:Y:S07]  /*d200*/  ISETP.NE.AND P0, PT, R72, 0x4, PT ;  /* 0x000000044800780c */ /* 0x000fee0003f05270 */
[----:B-1----:R-:W-:Y:S02]  /*d210*/  @!P2 LEA R3, R196, UR41, 0x3 ;  /* 0x00000029c403ac11 */ /* 0x002fe4000f8e18ff */
[----:B------:R-:W-:Y:S04]  /*d220*/  @!P2 SHF.L.U32 R0, R195, 0x1f, RZ ;  /* 0x0000001fc300a819 */ /* 0x000fe800000006ff */
[----:B------:R-:W1:Y:S02]  /*d230*/  @!P2 SYNCS.PHASECHK.TRANS64.TRYWAIT P1, [R3+URZ+0x70], R0 ;  /* 0x000070000300a5a7 */ /* 0x000e6400080211ff */
[----:B-1----:R-:W-:Y:S01]  /*d240*/  @!P2 SEL R191, RZ, 0x1, !P1 ;  /* 0x00000001ffbfa807 */ /* 0x002fe20004800000 */
[----:B------:R-:W-:Y:S06]  /*d250*/  @P0 BRA `(.L_x_300) ;  /* 0xffffff8400840947 */ /* 0x000fec000383ffff */
[----:B------:R-:W-:Y:S01]  /*d260*/  ISETP.NE.AND P3, PT, R206, RZ, PT ;  /* 0x000000ffce00720c */ /* 0x000fe20003f65270 */
[----:B------:R-:W-:Y:S01]  /*d270*/  IMAD.MOV.U32 R196, RZ, RZ, R188 ;  /* 0x000000ffffc47224 */ /* 0x000fe200078e00bc */
[----:B------:R-:W-:Y:S01]  /*d280*/  ISETP.NE.AND P0, PT, R184, 0x2, PT ;  /* 0x00000002b800780c */ /* 0x000fe20003f05270 */
[----:B------:R-:W-:Y:S02]  /*d290*/  IMAD.MOV.U32 R195, RZ, RZ, R190 ;  /* 0x000000ffffc37224 */ /* 0x000fe400078e00be */
[----:B------:R-:W-:Y:S01]  /*d2a0*/  IMAD.IADD R18, R192, 0x1, R181 ;  /* 0x00000001c0127824 */ /* 0x000fe200078e02b5 */
[----:B------:R-:W-:Y:S01]  /*d2b0*/  SEL R0, RZ, 0x1, P0 ;  /* 0x00000001ff007807 */ /* 0x000fe20000000000 */
[----:B------:R-:W-:Y:S01]  /*d2c0*/  IMAD.IADD R19, R193, 0x1, R180 ;  /* 0x00000001c1137824 */ /* 0x000fe200078e02b4 */
[----:B------:R-:W-:Y:S02]  /*d2d0*/  SEL R184, R184, RZ, P0 ;  /* 0x000000ffb8b87207 */ /* 0x000fe40000000000 */
[----:B------:R-:W-:-:S03]  /*d2e0*/  LOP3.LUT R197, R197, R0, RZ, 0x3c, !PT ;  /* 0x00000000c5c57212 */ /* 0x000fc600078e3cff */
[----:B------:R-:W-:Y:S01]  /*d2f0*/  @P3 R2UR UR36, R194 ;  /* 0x00000000c22432ca */ /* 0x000fe200000e0000 */
[----:B------:R-:W-:-:S14]  /*d300*/  @P3 BRA `(.L_x_301) ;  /* 0xffffff7800103947 */ /* 0x000fdc000383ffff */
[----:B------:R-:W-:Y:S05]  /*d310*/  EXIT ;  /* 0x000000000000794d */ /* 0x000fea0003800000 */
.L_x_19:
[----:B----4-:R4:W1:Y:S02]  /*d320*/  SYNCS.PHASECHK.TRANS64.TRYWAIT P0, [R3+URZ+0x110], R2 ;  /* 0x00011002030075a7 */ /* 0x01086400080011ff */
[----:B-1----:R-:W-:Y:S05]  /*d330*/  @!P0 NANOSLEEP.SYNCS 0x989680 ;  /* 0x009896800000895d */ /* 0x002fea0003900000 */
[----:B------:R-:W1:Y:S02]  /*d340*/  @!P0 SYNCS.PHASECHK.TRANS64 P0, [R3+URZ+0x110], R2 ;  /* 0x00011002030085a7 */ /* 0x000e6400080010ff */
[----:B-1----:R-:W-:Y:S05]  /*d350*/  @!P0 BRA `(.L_x_19) ;  /* 0xfffffffc00f08947 */ /* 0x002fea000383ffff */
[----:B------:R-:W-:Y:S05]  /*d360*/  BRA `(.L_x_302) ;  /* 0xffffff4000907947 */ /* 0x000fea000383ffff */
.L_x_22:
[----:B-1----:R-:W-:-:S07]  /*d370*/  MOV R2, UR33 ;  /* 0x0000002100027c02 */ /* 0x002fce0008000f00 */
.L_x_303:
[----:B-1----:R1:W4:Y:S02]  /*d380*/  SYNCS.PHASECHK.TRANS64.TRYWAIT P0, [R2+URZ+0x38], R5 ;  /* 0x00003805020075a7 */ /* 0x00232400080011ff */
[----:B----4-:R-:W-:Y:S05]  /*d390*/  @!P0 NANOSLEEP.SYNCS 0x989680 ;  /* 0x009896800000895d */ /* 0x010fea0003900000 */
[----:B------:R-:W4:Y:S02]  /*d3a0*/  @!P0 SYNCS.PHASECHK.TRANS64 P0, [R2+URZ+0x38], R5 ;  /* 0x00003805020085a7 */ /* 0x000f2400080010ff */
[----:B----4-:R-:W-:Y:S05]  /*d3b0*/  @!P0 BRA `(.L_x_303) ;  /* 0xfffffffc00f08947 */ /* 0x010fea000383ffff */
[----:B------:R-:W-:Y:S05]  /*d3c0*/  BRA `(.L_x_21) ;  /* 0xffffff4000e07947 */ /* 0x000fea000383ffff */
.L_x_28:
[----:B-1----:R-:W-:-:S07]  /*d3d0*/  MOV R2, UR17 ;  /* 0x0000001100027c02 */ /* 0x002fce0008000f00 */
.L_x_304:
[----:B-1----:R1:W4:Y:S02]  /*d3e0*/  SYNCS.PHASECHK.TRANS64.TRYWAIT P0, [R2+URZ+0x38], R5 ;  /* 0x00003805020075a7 */ /* 0x00232400080011ff */
[----:B----4-:R-:W-:Y:S05]  /*d3f0*/  @!P0 NANOSLEEP.SYNCS 0x989680 ;  /* 0x009896800000895d */ /* 0x010fea0003900000 */
[----:B------:R-:W4:Y:S02]  /*d400*/  @!P0 SYNCS.PHASECHK.TRANS64 P0, [R2+URZ+0x38], R5 ;  /* 0x00003805020085a7 */ /* 0x000f2400080010ff */
[----:B----4-:R-:W-:Y:S05]  /*d410*/  @!P0 BRA `(.L_x_304) ;  /* 0xfffffffc00f08947 */ /* 0x010fea000383ffff */
[----:B------:R-:W-:Y:S05]  /*d420*/  BRA `(.L_x_27) ;  /* 0xffffff44008c7947 */ /* 0x000fea000383ffff */
.L_x_32:
[----:B-1----:R1:W4:Y:S02]  /*d430*/  SYNCS.PHASECHK.TRANS64.TRYWAIT P0, [R2+URZ+0xc0], R3 ;  /* 0x0000c003020075a7 */ /* 0x00232400080011ff */
[----:B----4-:R-:W-:Y:S05]  /*d440*/  @!P0 NANOSLEEP.SYNCS 0x989680 ;  /* 0x009896800000895d */ /* 0x010fea0003900000 */
[----:B------:R-:W4:Y:S02]  /*d450*/  @!P0 SYNCS.PHASECHK.TRANS64 P0, [R2+URZ+0xc0], R3 ;  /* 0x0000c003020085a7 */ /* 0x000f2400080010ff */
[----:B----4-:R-:W-:Y:S05]  /*d460*/  @!P0 BRA `(.L_x_32) ;  /* 0xfffffffc00f08947 */ /* 0x010fea000383ffff */
[----:B------:R-:W-:Y:S05]  /*d470*/  BRA `(.L_x_305) ;  /* 0xffffff48001c7947 */ /* 0x000fea000383ffff */
.L_x_36:
[----:B--2---:R-:W-:-:S07]  /*d480*/  MOV R0, UR5 ;  /* 0x0000000500007c02 */ /* 0x004fce0008000f00 */
.L_x_306:
[----:B-1----:R1:W2:Y:S02]  /*d490*/  SYNCS.PHASECHK.TRANS64.TRYWAIT P0, [R0+URZ], R3 ;  /* 0x00000003000075a7 */ /* 0x0022a400080011ff */
[----:B--2---:R-:W-:Y:S05]  /*d4a0*/  @!P0 NANOSLEEP.SYNCS 0x989680 ;  /* 0x009896800000895d */ /* 0x004fea0003900000 */
[----:B------:R-:W2:Y:S02]  /*d4b0*/  @!P0 SYNCS.PHASECHK.TRANS64 P0, [R0+URZ], R3 ;  /* 0x00000003000085a7 */ /* 0x000ea400080010ff */
[----:B--2---:R-:W-:Y:S05]  /*d4c0*/  @!P0 BRA `(.L_x_306) ;  /* 0xfffffffc00f08947 */ /* 0x004fea000383ffff */
[----:B------:R-:W-:Y:S05]  /*d4d0*/  BRA `(.L_x_307) ;  /* 0xffffff4c008c7947 */ /* 0x000fea000383ffff */
.L_x_37:
[----:B--2---:R-:W-:-:S07]  /*d4e0*/  MOV R0, UR5 ;  /* 0x0000000500007c02 */ /* 0x004fce0008000f00 */
.L_x_308:
[----:B-1----:R1:W2:Y:S02]  /*d4f0*/  SYNCS.PHASECHK.TRANS64.TRYWAIT P0, [R0+URZ], R3 ;  /* 0x00000003000075a7 */ /* 0x0022a400080011ff */
[----:B--2---:R-:W-:Y:S05]  /*d500*/  @!P0 NANOSLEEP.SYNCS 0x989680 ;  /* 0x009896800000895d */ /* 0x004fea0003900000 */
[----:B------:R-:W2:Y:S02]  /*d510*/  @!P0 SYNCS.PHASECHK.TRANS64 P0, [R0+URZ], R3 ;  /* 0x00000003000085a7 */ /* 0x000ea400080010ff */
[----:B--2---:R-:W-:Y:S05]  /*d520*/  @!P0 BRA `(.L_x_308) ;  /* 0xfffffffc00f08947 */ /* 0x004fea000383ffff */
[----:B------:R-:W-:Y:S05]  /*d530*/  BRA `(.L_x_309) ;  /* 0xffffff4c00987947 */ /* 0x000fea000383ffff */
.L_x_38:
[----:B--2---:R-:W-:-:S07]  /*d540*/  MOV R0, UR5 ;  /* 0x0000000500007c02 */ /* 0x004fce0008000f00 */
.L_x_310:
[----:B-1----:R1:W2:Y:S02]  /*d550*/  SYNCS.PHASECHK.TRANS64.TRYWAIT P0, [R0+URZ], R3 ;  /* 0x00000003000075a7 */ /* 0x0022a400080011ff */
[----:B--2---:R-:W-:Y:S05]  /*d560*/  @!P0 NANOSLEEP.SYNCS 0x989680 ;  /* 0x009896800000895d */ /* 0x004fea0003900000 */
[----:B------:R-:W2:Y:S02]  /*d570*/  @!P0 SYNCS.PHASECHK.TRANS64 P0, [R0+URZ], R3 ;  /* 0x00000003000085a7 */ /* 0x000ea400080010ff */
[----:B--2---:R-:W-:Y:S05]  /*d580*/  @!P0 BRA `(.L_x_310) ;  /* 0xfffffffc00f08947 */ /* 0x004fea000383ffff */
[----:B------:R-:W-:Y:S05]  /*d590*/  BRA `(.L_x_311) ;  /* 0xffffff4c00a47947 */ /* 0x000fea000383ffff */
.L_x_39:
[----:B--2---:R-:W-:-:S07]  /*d5a0*/  MOV R0, UR5 ;  /* 0x0000000500007c02 */ /* 0x004fce0008000f00 */
.L_x_312:
[----:B-1----:R1:W2:Y:S02]  /*d5b0*/  SYNCS.PHASECHK.TRANS64.TRYWAIT P0, [R0+URZ], R3 ;  /* 0x00000003000075a7 */ /* 0x0022a400080011ff */
[----:B--2---:R-:W-:Y:S05]  /*d5c0*/  @!P0 NANOSLEEP.SYNCS 0x989680 ;  /* 0x009896800000895d */ /* 0x004fea0003900000 */
[----:B------:R-:W2:Y:S02]  /*d5d0*/  @!P0 SYNCS.PHASECHK.TRANS64 P0, [R0+URZ], R3 ;  /* 0x00000003000085a7 */ /* 0x000ea400080010ff */
[----:B--2---:R-:W-:Y:S05]  /*d5e0*/  @!P0 BRA `(.L_x_312) ;  /* 0xfffffffc00f08947 */ /* 0x004fea000383ffff */
[----:B------:R-:W-:Y:S05]  /*d5f0*/  BRA `(.L_x_313) ;  /* 0xffffff4c00b07947 */ /* 0x000fea000383ffff */
.L_x_40:
[----:B--2---:R-:W-:-:S07]  /*d600*/  MOV R0, UR5 ;  /* 0x0000000500007c02 */ /* 0x004fce0008000f00 */
.L_x_314:
[----:B-1----:R1:W2:Y:S02]  /*d610*/  SYNCS.PHASECHK.TRANS64.TRYWAIT P0, [R0+URZ], R3 ;  /* 0x00000003000075a7 */ /* 0x0022a400080011ff */
[----:B--2---:R-:W-:Y:S05]  /*d620*/  @!P0 NANOSLEEP.SYNCS 0x989680 ;  /* 0x009896800000895d */ /* 0x004fea0003900000 */
[----:B------:R-:W2:Y:S02]  /*d630*/  @!P0 SYNCS.PHASECHK.TRANS64 P0, [R0+URZ], R3 ;  /* 0x00000003000085a7 */ /* 0x000ea400080010ff */
[----:B--2---:R-:W-:Y:S05]  /*d640*/  @!P0 BRA `(.L_x_314) ;  /* 0xfffffffc00f08947 */ /* 0x004fea000383ffff */
[----:B------:R-:W-:Y:S05]  /*d650*/  BRA `(.L_x_315) ;  /* 0xffffff4c00bc7947 */ /* 0x000fea000383ffff */
.L_x_41:
[----:B--2---:R-:W-:-:S07]  /*d660*/  MOV R0, UR5 ;  /* 0x0000000500007c02 */ /* 0x004fce0008000f00 */
.L_x_316:
[----:B-1----:R1:W2:Y:S02]  /*d670*/  SYNCS.PHASECHK.TRANS64.TRYWAIT P0, [R0+URZ], R3 ;  /* 0x00000003000075a7 */ /* 0x0022a400080011ff */
[----:B--2---:R-:W-:Y:S05]  /*d680*/  @!P0 NANOSLEEP.SYNCS 0x989680 ;  /* 0x009896800000895d */ /* 0x004fea0003900000 */
[----:B------:R-:W2:Y:S02]  /*d690*/  @!P0 SYNCS.PHASECHK.TRANS64 P0, [R0+URZ], R3 ;  /* 0x00000003000085a7 */ /* 0x000ea400080010ff */
[----:B--2---:R-:W-:Y:S05]  /*d6a0*/  @!P0 BRA `(.L_x_316) ;  /* 0xfffffffc00f08947 */ /* 0x004fea000383ffff */
[----:B------:R-:W-:Y:S05]  /*d6b0*/  BRA `(.L_x_317) ;  /* 0xffffff4c00c87947 */ /* 0x000fea000383ffff */
.L_x_44:
[----:B-1----:R1:W2:Y:S02]  /*d6c0*/  SYNCS.PHASECHK.TRANS64.TRYWAIT P0, [R0+URZ+0x100], R5 ;  /* 0x00010005000075a7 */ /* 0x0022a400080011ff */
[----:B--2---:R-:W-:Y:S05]  /*d6d0*/  @!P0 NANOSLEEP.SYNCS 0x989680 ;  /* 0x009896800000895d */ /* 0x004fea0003900000 */
[----:B------:R-:W2:Y:S02]  /*d6e0*/  @!P0 SYNCS.PHASECHK.TRANS64 P0, [R0+URZ+0x100], R5 ;  /* 0x00010005000085a7 */ /* 0x000ea400080010ff */
[----:B--2---:R-:W-:Y:S05]  /*d6f0*/  @!P0 BRA `(.L_x_44) ;  /* 0xfffffffc00f08947 */ /* 0x004fea000383ffff */
[----:B------:R-:W-:Y:S05]  /*d700*/  BRA `(.L_x_318) ;  /* 0xffffff5000247947 */ /* 0x000fea000383ffff */
.L_x_45:
[----:B------:R-:W-:-:S07]  /*d710*/  MOV R0, UR5 ;  /* 0x0000000500007c02 */ /* 0x000fce0008000f00 */
.L_x_319:
[----:B-1----:R1:W2:Y:S02]  /*d720*/  SYNCS.PHASECHK.TRANS64.TRYWAIT P0, [R0+URZ+0xd0], R5 ;  /* 0x0000d005000075a7 */ /* 0x0022a400080011ff */
[----:B--2---:R-:W-:Y:S05]  /*d730*/  @!P0 NANOSLEEP.SYNCS 0x989680 ;  /* 0x009896800000895d */ /* 0x004fea0003900000 */
[----:B------:R-:W2:Y:S02]  /*d740*/  @!P0 SYNCS.PHASECHK.TRANS64 P0, [R0+URZ+0xd0], R5 ;  /* 0x0000d005000085a7 */ /* 0x000ea400080010ff */
[----:B--2---:R-:W-:Y:S05]  /*d750*/  @!P0 BRA `(.L_x_319) ;  /* 0xfffffffc00f08947 */ /* 0x004fea000383ffff */
[----:B------:R-:W-:Y:S05]  /*d760*/  BRA `(.L_x_320) ;  /* 0xffffff5000347947 */ /* 0x000fea000383ffff */
.L_x_46:
[----:B-1----:R1:W2:Y:S02]  /*d770*/  SYNCS.PHASECHK.TRANS64.TRYWAIT P1, [R0+URZ+0xc0], R5 ;  /* 0x0000c005000075a7 */ /* 0x0022a400080211ff */
[----:B--2---:R-:W-:Y:S05]  /*d780*/  @!P1 NANOSLEEP.SYNCS 0x989680 ;  /* 0x009896800000995d */ /* 0x004fea0003900000 */
[----:B------:R-:W2:Y:S02]  /*d790*/  @!P1 SYNCS.PHASECHK.TRANS64 P1, [R0+URZ+0xc0], R5 ;  /* 0x0000c005000095a7 */ /* 0x000ea400080210ff */
[----:B--2---:R-:W-:Y:S05]  /*d7a0*/  @!P1 BRA `(.L_x_46) ;  /* 0xfffffffc00f09947 */ /* 0x004fea000383ffff */
[----:B------:R-:W-:Y:S05]  /*d7b0*/  BRA `(.L_x_321) ;  /* 0xffffff5000647947 */ /* 0x000fea000383ffff */
.L_x_49:
[----:B------:R-:W-:-:S07]  /*d7c0*/  MOV R0, UR5 ;  /* 0x0000000500007c02 */ /* 0x000fce0008000f00 */
.L_x_322:
[----:B-1----:R1:W2:Y:S02]  /*d7d0*/  SYNCS.PHASECHK.TRANS64.TRYWAIT P0, [R0+URZ+0xd0], R3 ;  /* 0x0000d003000075a7 */ /* 0x0022a400080011ff */
[----:B--2---:R-:W-:Y:S05]  /*d7e0*/  @!P0 NANOSLEEP.SYNCS 0x989680 ;  /* 0x009896800000895d */ /* 0x004fea0003900000 */
[----:B------:R-:W2:Y:S02]  /*d7f0*/  @!P0 SYNCS.PHASECHK.TRANS64 P0, [R0+URZ+0xd0], R3 ;  /* 0x0000d003000085a7 */ /* 0x000ea400080010ff */
[----:B--2---:R-:W-:Y:S05]  /*d800*/  @!P0 BRA `(.L_x_322) ;  /* 0xfffffffc00f08947 */ /* 0x004fea000383ffff */
[----:B------:R-:W-:Y:S05]  /*d810*/  BRA `(.L_x_48) ;  /* 0xffffff5000b87947 */ /* 0x000fea000383ffff */
.L_x_56:
[----:B-1----:R1:W2:Y:S02]  /*d820*/  SYNCS.PHASECHK.TRANS64.TRYWAIT P1, [R0+URZ+0xc0], R5 ;  /* 0x0000c005000075a7 */ /* 0x0022a400080211ff */
[----:B--2---:R-:W-:Y:S05]  /*d830*/  @!P1 NANOSLEEP.SYNCS 0x989680 ;  /* 0x009896800000995d */ /* 0x004fea0003900000 */
[----:B------:R-:W2:Y:S02]  /*d840*/  @!P1 SYNCS.PHASECHK.TRANS64 P1, [R0+URZ+0xc0], R5 ;  /* 0x0000c005000095a7 */ /* 0x000ea400080210ff */
[----:B--2---:R-:W-:Y:S05]  /*d850*/  @!P1 BRA `(.L_x_56) ;  /* 0xfffffffc00f09947 */ /* 0x004fea000383ffff */
[----:B------:R-:W-:Y:S05]  /*d860*/  BRA `(.L_x_323) ;  /* 0xffffff5800187947 */ /* 0x000fea000383ffff */
.L_x_57:
[----:B------:R-:W-:-:S07]  /*d870*/  MOV R3, UR8 ;  /* 0x0000000800037c02 */ /* 0x000fce0008000f00 */
.L_x_324:
[----:B-1----:R1:W2:Y:S02]  /*d880*/  SYNCS.PHASECHK.TRANS64.TRYWAIT P0, [R3+URZ+0xf0], R0 ;  /* 0x0000f000030075a7 */ /* 0x0022a400080011ff */
[----:B--2---:R-:W-:Y:S05]  /*d890*/  @!P0 NANOSLEEP.SYNCS 0x989680 ;  /* 0x009896800000895d */ /* 0x004fea0003900000 */
[----:B------:R-:W2:Y:S02]  /*d8a0*/  @!P0 SYNCS.PHASECHK.TRANS64 P0, [R3+URZ+0xf0], R0 ;  /* 0x0000f000030085a7 */ /* 0x000ea400080010ff */
[----:B--2---:R-:W-:Y:S05]  /*d8b0*/  @!P0 BRA `(.L_x_324) ;  /* 0xfffffffc00f08947 */ /* 0x004fea000383ffff */
[----:B------:R-:W-:Y:S05]  /*d8c0*/  BRA `(.L_x_325) ;  /* 0xffffff5800507947 */ /* 0x000fea000383ffff */
.L_x_60:
[----:B------:R-:W-:Y:S07]  /*d8d0*/  MOV R0, UR7 ;  /* 0x0000000700007c02 */ /* 0x000fee0008000f00 */
.L_x_326:
[----:B-1----:R1:W2:Y:S02]  /*d8e0*/  SYNCS.PHASECHK.TRANS64.TRYWAIT P0, [R0+URZ], R3 ;  /* 0x00000003000075a7 */ /* 0x0022a400080011ff */
[----:B--2---:R-:W-:Y:S05]  /*d8f0*/  @!P0 NANOSLEEP.SYNCS 0x989680 ;  /* 0x009896800000895d */ /* 0x004fea0003900000 */
[----:B------:R-:W2:Y:S02]  /*d900*/  @!P0 SYNCS.PHASECHK.TRANS64 P0, [R0+URZ], R3 ;  /* 0x00000003000085a7 */ /* 0x000ea400080010ff */
[----:B--2---:R-:W-:Y:S05]  /*d910*/  @!P0 BRA `(.L_x_326) ;  /* 0xfffffffc00f08947 */ /* 0x004fea000383ffff */
[----:B------:R-:W-:Y:S05]  /*d920*/  BRA `(.L_x_59) ;  /* 0xffffff58006c7947 */ /* 0x000fea000383ffff */
.L_x_63:
[----:B------:R-:W-:-:S07]  /*d930*/  MOV R0, UR5 ;  /* 0x0000000500007c02 */ /* 0x000fce0008000f00 */
.L_x_327:
[----:B--2---:R2:W3:Y:S02]  /*d940*/  SYNCS.PHASECHK.TRANS64.TRYWAIT P0, [R0+URZ], R3 ;  /* 0x00000003000075a7 */ /* 0x0044e400080011ff */
[----:B---3--:R-:W-:Y:S05]  /*d950*/  @!P0 NANOSLEEP.SYNCS 0x989680 ;  /* 0x009896800000895d */ /* 0x008fea0003900000 */
[----:B------:R-:W3:Y:S02]  /*d960*/  @!P0 SYNCS.PHASECHK.TRANS64 P0, [R0+URZ], R3 ;  /* 0x00000003000085a7 */ /* 0x000ee400080010ff */
[----:B---3--:R-:W-:Y:S05]  /*d970*/  @!P0 BRA `(.L_x_327) ;  /* 0xfffffffc00f08947 */ /* 0x008fea000383ffff */
[----:B------:R-:W-:Y:S05]  /*d980*/  BRA `(.L_x_328) ;  /* 0xffffff5c00207947 */ /* 0x000fea000383ffff */
.L_x_64:
[----:B------:R-:W-:-:S07]  /*d990*/  MOV R0, UR7 ;  /* 0x0000000700007c02 */ /* 0x000fce0008000f00 */
.L_x_329:
[----:B--2---:R2:W3:Y:S02]  /*d9a0*/  SYNCS.PHASECHK.TRANS64.TRYWAIT P0, [R0+URZ], R3 ;  /* 0x00000003000075a7 */ /* 0x0044e400080011ff */
[----:B---3--:R-:W-:Y:S05]  /*d9b0*/  @!P0 NANOSLEEP.SYNCS 0x989680 ;  /* 0x009896800000895d */ /* 0x008fea0003900000 */
[----:B------:R-:W3:Y:S02]  /*d9c0*/  @!P0 SYNCS.PHASECHK.TRANS64 P0, [R0+URZ], R3 ;  /* 0x00000003000085a7 */ /* 0x000ee400080010ff */
[----:B---3--:R-:W-:Y:S05]  /*d9d0*/  @!P0 BRA `(.L_x_329) ;  /* 0xfffffffc00f08947 */ /* 0x008fea000383ffff */
[----:B------:R-:W-:Y:S05]  /*d9e0*/  BRA `(.L_x_330) ;  /* 0xffffff5c002c7947 */ /* 0x000fea000383ffff */
.L_x_69:
[----:B--2---:R2:W3:Y:S02]  /*d9f0*/  SYNCS.PHASECHK.TRANS64.TRYWAIT P0, [R0+URZ+0xc0], R3 ;  /* 0x0000c003000075a7 */ /* 0x0044e400080011ff */
[----:B---3--:R-:W-:Y:S05]  /*da00*/  @!P0 NANOSLEEP.SYNCS 0x989680 ;  /* 0x009896800000895d */ /* 0x008fea0003900000 */
[----:B------:R-:W3:Y:S02]  /*da10*/  @!P0 SYNCS.PHASECHK.TRANS64 P0, [R0+URZ+0xc0], R3 ;  /* 0x0000c003000085a7 */ /* 0x000ee400080010ff */
[----:B---3--:R-:W-:Y:S05]  /*da20*/  @!P0 BRA `(.L_x_69) ;  /* 0xfffffffc00f08947 */ /* 0x008fea000383ffff */
[----:B------:R-:W-:Y:S05]  /*da30*/  BRA `(.L_x_331) ;  /* 0xffffff6000387947 */ /* 0x000fea000383ffff */
.L_x_72:
[----:B------:R-:W-:Y:S07]  /*da40*/  MOV R0, UR7 ;  /* 0x0000000700007c02 */ /* 0x000fee0008000f00 */
.L_x_332:
[----:B--2---:R2:W3:Y:S02]  /*da50*/  SYNCS.PHASECHK.TRANS64.TRYWAIT P0, [R0+URZ+0xb8], R3 ;  /* 0x0000b803000075a7 */ /* 0x0044e400080011ff */
[----:B---3--:R-:W-:Y:S05]  /*da60*/  @!P0 NANOSLEEP.SYNCS 0x989680 ;  /* 0x009896800000895d */ /* 0x008fea0003900000 */
[----:B------:R-:W3:Y:S02]  /*da70*/  @!P0 SYNCS.PHASECHK.TRANS64 P0, [R0+URZ+0xb8], R3 ;  /* 0x0000b803000085a7 */ /* 0x000ee400080010ff */
[----:B---3--:R-:W-:Y:S05]  /*da80*/  @!P0 BRA `(.L_x_332) ;  /* 0xfffffffc00f08947 */ /* 0x008fea000383ffff */
[----:B------:R-:W-:Y:S05]  /*da90*/  BRA `(.L_x_71) ;  /* 0xffffff6400187947 */ /* 0x000fea000383ffff */
.L_x_75:
[----:B------:R-:W-:Y:S07]  /*daa0*/  MOV R3, UR7 ;  /* 0x0000000700037c02 */ /* 0x000fee0008000f00 */
.L_x_333:
[----:B-1----:R1:W2:Y:S02]  /*dab0*/  SYNCS.PHASECHK.TRANS64.TRYWAIT P0, [R3+URZ+0x90], R12 ;  /* 0x0000900c030075a7 */ /* 0x0022a400080011ff */
[----:B--2---:R-:W-:Y:S05]  /*dac0*/  @!P0 NANOSLEEP.SYNCS 0x989680 ;  /* 0x009896800000895d */ /* 0x004fea0003900000 */
[----:B------:R-:W2:Y:S02]  /*dad0*/  @!P0 SYNCS.PHASECHK.TRANS64 P0, [R3+URZ+0x90], R12 ;  /* 0x0000900c030085a7 */ /* 0x000ea400080010ff */
[----:B--2---:R-:W-:Y:S05]  /*dae0*/  @!P0 BRA `(.L_x_333) ;  /* 0xfffffffc00f08947 */ /* 0x004fea000383ffff */
[----:B------:R-:W-:Y:S05]  /*daf0*/  BRA `(.L_x_334) ;  /* 0xffffff6400907947 */ /* 0x000fea000383ffff */
.L_x_76:
[----:B-1----:R-:W-:Y:S07]  /*db00*/  MOV R3, UR7 ;  /* 0x0000000700037c02 */ /* 0x002fee0008000f00 */
.L_x_335:
[----:B-1----:R1:W2:Y:S02]  /*db10*/  SYNCS.PHASECHK.TRANS64.TRYWAIT P0, [R3+URZ+0x98], R12 ;  /* 0x0000980c030075a7 */ /* 0x0022a400080011ff */
[----:B--2---:R-:W-:Y:S05]  /*db20*/  @!P0 NANOSLEEP.SYNCS 0x989680 ;  /* 0x009896800000895d */ /* 0x004fea0003900000 */
[----:B------:R-:W2:Y:S02]  /*db30*/  @!P0 SYNCS.PHASECHK.TRANS64 P0, [R3+URZ+0x98], R12 ;  /* 0x0000980c030085a7 */ /* 0x000ea400080010ff */
[----:B--2---:R-:W-:Y:S05]  /*db40*/  @!P0 BRA `(.L_x_335) ;  /* 0xfffffffc00f08947 */ /* 0x004fea000383ffff */
[----:B------:R-:W-:Y:S05]  /*db50*/  BRA `(.L_x_336) ;  /* 0xffffff6400cc7947 */ /* 0x000fea000383ffff */
.L_x_77:
[----:B-1----:R-:W-:Y:S07]  /*db60*/  MOV R3, UR7 ;  /* 0x0000000700037c02 */ /* 0x002fee0008000f00 */
.L_x_337:
[----:B-1----:R1:W2:Y:S02]  /*db70*/  SYNCS.PHASECHK.TRANS64.TRYWAIT P0, [R3+URZ+0xa0], R12 ;  /* 0x0000a00c030075a7 */ /* 0x0022a400080011ff */
[----:B--2---:R-:W-:Y:S05]  /*db80*/  @!P0 NANOSLEEP.SYNCS 0x989680 ;  /* 0x009896800000895d */ /* 0x004fea0003900000 */
[----:B------:R-:W2:Y:S02]  /*db90*/  @!P0 SYNCS.PHASECHK.TRANS64 P0, [R3+URZ+0xa0], R12 ;  /* 0x0000a00c030085a7 */ /* 0x000ea400080010ff */
[----:B--2---:R-:W-:Y:S05]  /*dba0*/  @!P0 BRA `(.L_x_337) ;  /* 0xfffffffc00f08947 */ /* 0x004fea000383ffff */
[----:B------:R-:W-:Y:S05]  /*dbb0*/  BRA `(.L_x_338) ;  /* 0xffffff6800147947 */ /* 0x000fea000383ffff */
.L_x_78:
[----:B------:R-:W-:Y:S07]  /*dbc0*/  MOV R3, UR7 ;  /* 0x0000000700037c02 */ /* 0x000fee0008000f00 */
.L_x_339:
[----:B-1----:R1:W2:Y:S02]  /*dbd0*/  SYNCS.PHASECHK.TRANS64.TRYWAIT P0, [R3+URZ+0xa8], R12 ;  /* 0x0000a80c030075a7 */ /* 0x0022a400080011ff */
[----:B--2---:R-:W-:Y:S05]  /*dbe0*/  @!P0 NANOSLEEP.SYNCS 0x989680 ;  /* 0x009896800000895d */ /* 0x004fea0003900000 */
[----:B------:R-:W2:Y:S02]  /*dbf0*/  @!P0 SYNCS.PHASECHK.TRANS64 P0, [R3+URZ+0xa8], R12 ;  /* 0x0000a80c030085a7 */ /* 0x000ea400080010ff */
[----:B--2---:R-:W-:Y:S05]  /*dc00*/  @!P0 BRA `(.L_x_339) ;  /* 0xfffffffc00f08947 */ /* 0x004fea000383ffff */
[----:B------:R-:W-:Y:S05]  /*dc10*/  BRA `(.L_x_340) ;  /* 0xffffff68009c7947 */ /* 0x000fea000383ffff */
.L_x_80:
[----:B------:R-:W-:-:S07]  /*dc20*/  MOV R0, UR7 ;  /* 0x0000000700007c02 */ /* 0x000fce0008000f00 */
.L_x_341:
[----:B-1----:R1:W3:Y:S02]  /*dc30*/  SYNCS.PHASECHK.TRANS64.TRYWAIT P0, [R0+URZ+0x90], R3 ;  /* 0x00009003000075a7 */ /* 0x0022e400080011ff */
[----:B---3--:R-:W-:Y:S05]  /*dc40*/  @!P0 NANOSLEEP.SYNCS 0x989680 ;  /* 0x009896800000895d */ /* 0x008fea0003900000 */
[----:B------:R-:W3:Y:S02]  /*dc50*/  @!P0 SYNCS.PHASECHK.TRANS64 P0, [R0+URZ+0x90], R3 ;  /* 0x00009003000085a7 */ /* 0x000ee400080010ff */
[----:B---3--:R-:W-:Y:S05]  /*dc60*/  @!P0 BRA `(.L_x_341) ;  /* 0xfffffffc00f08947 */ /* 0x008fea000383ffff */
[----:B------:R-:W-:Y:S05]  /*dc70*/  BRA `(.L_x_342) ;  /* 0xffffff6c000c7947 */ /* 0x000fea000383ffff */
.L_x_81:
[----:B-1----:R-:W-:-:S07]  /*dc80*/  MOV R0, UR7 ;  /* 0x0000000700007c02 */ /* 0x002fce0008000f00 */
.L_x_343:
[----:B-1----:R1:W3:Y:S02]  /*dc90*/  SYNCS.PHASECHK.TRANS64.TRYWAIT P0, [R0+URZ+0x98], R3 ;  /* 0x00009803000075a7 */ /* 0x0022e400080011ff */
[----:B---3--:R-:W-:Y:S05]  /*dca0*/  @!P0 NANOSLEEP.SYNCS 0x989680 ;  /* 0x009896800000895d */ /* 0x008fea0003900000 */
[----:B------:R-:W3:Y:S02]  /*dcb0*/  @!P0 SYNCS.PHASECHK.TRANS64 P0, [R0+URZ+0x98], R3 ;  /* 0x00009803000085a7 */ /* 0x000ee400080010ff */
[----:B---3--:R-:W-:Y:S05]  /*dcc0*/  @!P0 BRA `(.L_x_343) ;  /* 0xfffffffc00f08947 */ /* 0x008fea000383ffff */
[----:B------:R-:W-:Y:S05]  /*dcd0*/  BRA `(.L_x_344) ;  /* 0xffffff6800fc7947 */ /* 0x000fea000383ffff */
.L_x_82:
[----:B-1----:R-:W-:-:S07]  /*dce0*/  MOV R0, UR7 ;  /* 0x0000000700007c02 */ /* 0x002fce0008000f00 */
.L_x_345:
[----:B-1----:R1:W3:Y:S02]  /*dcf0*/  SYNCS.PHASECHK.TRANS64.TRYWAIT P0, [R0+URZ+0xa0], R3 ;  /* 0x0000a003000075a7 */ /* 0x0022e400080011ff */
[----:B---3--:R-:W-:Y:S05]  /*dd00*/  @!P0 NANOSLEEP.SYNCS 0x989680 ;  /* 0x009896800000895d */ /* 0x008fea0003900000 */
[----:B------:R-:W3:Y:S02]  /*dd10*/  @!P0 SYNCS.PHASECHK.TRANS64 P0, [R0+URZ+0xa0], R3 ;  /* 0x0000a003000085a7 */ /* 0x000ee400080010ff */
[----:B---3--:R-:W-:Y:S05]  /*dd20*/  @!P0 BRA `(.L_x_345) ;  /* 0xfffffffc00f08947 */ /* 0x008fea000383ffff */
[----:B------:R-:W-:Y:S05]  /*dd30*/  BRA `(.L_x_346) ;  /* 0xffffff6800ec7947 */ /* 0x000fea000383ffff */
.L_x_84:
[----:B-1----:R1:W2:Y:S02]  /*dd40*/  SYNCS.PHASECHK.TRANS64.TRYWAIT P0, [R0+URZ+0xc0], R3 ;  /* 0x0000c003000075a7 */ /* 0x0022a400080011ff */
[----:B--2---:R-:W-:Y:S05]  /*dd50*/  @!P0 NANOSLEEP.SYNCS 0x989680 ;  /* 0x009896800000895d */ /* 0x004fea0003900000 */
[----:B------:R-:W2:Y:S02]  /*dd60*/  @!P0 SYNCS.PHASECHK.TRANS64 P0, [R0+URZ+0xc0], R3 ;  /* 0x0000c003000085a7 */ /* 0x000ea400080010ff */
[----:B--2---:R-:W-:Y:S05]  /*dd70*/  @!P0 BRA `(.L_x_84) ;  /* 0xfffffffc00f08947 */ /* 0x004fea000383ffff */
[----:B------:R-:W-:Y:S05]  /*dd80*/  BRA `(.L_x_347) ;  /* 0xffffff6c00847947 */ /* 0x000fea000383ffff */
.L_x_98:
[----:B-1----:R1:W2:Y:S02]  /*dd90*/  SYNCS.PHASECHK.TRANS64.TRYWAIT P0, [R3+URZ+0x70], R0 ;  /* 0x00007000030075a7 */ /* 0x0022a400080011ff */
[----:B--2---:R-:W-:Y:S05]  /*dda0*/  @!P0 NANOSLEEP.SYNCS 0x989680 ;  /* 0x009896800000895d */ /* 0x004fea0003900000 */
[----:B------:R-:W2:Y:S02]  /*ddb0*/  @!P0 SYNCS.PHASECHK.TRANS64 P0, [R3+URZ+0x70], R0 ;  /* 0x00007000030085a7 */ /* 0x000ea400080010ff */
[----:B--2---:R-:W-:Y:S05]  /*ddc0*/  @!P0 BRA `(.L_x_98) ;  /* 0xfffffffc00f08947 */ /* 0x004fea000383ffff */
[----:B------:R-:W-:Y:S05]  /*ddd0*/  BRA `(.L_x_97) ;  /* 0xffffff7800e47947 */ /* 0x000fea000383ffff */
.L_x_101:
[----:B--2---:R2:W3:Y:S02]  /*dde0*/  SYNCS.PHASECHK.TRANS64.TRYWAIT P1, [R124+URZ+0xe0], R3 ;  /* 0x0000e0037c0075a7 */ /* 0x0044e400080211ff */
[----:B---3--:R-:W-:Y:S05]  /*ddf0*/  @!P1 NANOSLEEP.SYNCS 0x989680 ;  /* 0x009896800000995d */ /* 0x008fea0003900000 */
[----:B------:R-:W3:Y:S02]  /*de00*/  @!P1 SYNCS.PHASECHK.TRANS64 P1, [R124+URZ+0xe0], R3 ;  /* 0x0000e0037c0095a7 */ /* 0x000ee400080210ff */
[----:B---3--:R-:W-:Y:S05]  /*de10*/  @!P1 BRA `(.L_x_101) ;  /* 0xfffffffc00f09947 */ /* 0x008fea000383ffff */
[----:B------:R-:W-:Y:S05]  /*de20*/  BRA `(.L_x_100) ;  /* 0xffffff7c00707947 */ /* 0x000fea000383ffff */
        .weak           $__internal_0_$__cuda_sm10x_tcgen05_guardrail_trap_col_being_dealloced_not_returned_by_alloc
        .type           $__internal_0_$__cuda_sm10x_tcgen05_guardrail_trap_col_being_dealloced_not_returned_by_alloc,@function
        .size           $__internal_0_$__cuda_sm10x_tcgen05_guardrail_trap_col_being_dealloced_not_returned_by_alloc,($__internal_1_$__cuda_sm10x_tcgen05_guardrail_trap_phase_invalid_during_alloc - $__internal_0_$__cuda_sm10x_tcgen05_guardrail_trap_col_being_dealloced_not_returned_by_alloc)
$__internal_0_$__cuda_sm10x_tcgen05_guardrail_trap_col_being_dealloced_not_returned_by_alloc:
[----:B------:R-:W-:Y:S05]  /*de30*/  BPT.TRAP 0x1 ;  /* 0x000000040000795c */ /* 0x000fea0000300000 */
[----:B------:R-:W-:-:S04]  /*de40*/  HFMA2 R3, -RZ, RZ, 0, 0 ;  /* 0x00000000ff037431 */ /* 0x000fc800000001ff */
[----:B------:R-:W-:Y:S05]  /*de50*/  RET.REL.NODEC R2 `(_ZN7cutlass13device_kernelINS_4gemm6kernel13GemmUniversalIN4cute5tupleIJiiiiEEENS1_10collective13CollectiveMmaINS1_35MainloopSm100TmaUmmaWarpSpecializedILi7ELi2ELi2ENS5_IJNS4_1CILi1EEESB_SB_EEEEENS5_IJNSA_ILi128EEENSA_ILi256EEENSA_ILi64EEEEEENS_12float_e4m3_tENS5_IJlSB_lEEESI_SJ_NS4_8TiledMMAINS4_8MMA_AtomIJNS4_10MMA_TraitsINS4_19SM100_MMA_F8F6F4_SSEJSI_SI_fSE_SF_NS4_17integral_constantINS4_4UMMA5MajorELSQ_0EEESR_NSO_INSP_7ScaleInELSS_0EEEST_EEEEEENS4_6LayoutISC_NS5_IJNSA_ILi0EEESX_SX_EEEEENS5_IJNS4_10UnderscoreES10_S10_EEEEENS4_13SM90_TMA_LOADENS4_14ComposedLayoutINS4_7SwizzleILi2ELi4ELi3EEENS4_18smem_ptr_flag_bitsILi8EEENSW_INS5_IJNSA_ILi8EEESG_EEENS5_IJSG_SB_EEEEEEEvNS4_8identityES13_S1D_vS1E_EENS_8epilogue10collective18CollectiveEpilogueINS1G_23Sm100TmaWarpSpecializedILi4ELi2ELi64ELb0ELb0EEEJSH_NS5_IJNSW_ISE_SB_EENSW_ISG_SB_EEEEESI_SJ_SI_SJ_NS1G_6fusion15FusionCallbacksIS1K_NS1O_13LinCombEltActINS1G_6thread7SigmoidESI_fSI_fLNS_15FloatRoundStyleE2EEESH_S1N_JEEENS4_5SM1004TMEM4LOAD26SM100_TMEM_LOAD_32dp32b64xES13_S1D_NS4_39AutoVectorizingCopyWithAssumedAlignmentILi128EEENS4_14SM90_TMA_STOREES1D_S21_S21_EEEvvEEEEvNT_6ParamsE) ;  /* 0xffffff2002687950 */ /* 0x000fea0003c3ffff */
        .weak           $__internal_1_$__cuda_sm10x_tcgen05_guardrail_trap_phase_invalid_during_alloc
        .type           $__internal_1_$__cuda_sm10x_tcgen05_guardrail_trap_phase_invalid_during_alloc,@function
        .size           $__internal_1_$__cuda_sm10x_tcgen05_guardrail_trap_phase_invalid_during_alloc,($__internal_2_$__cuda_sm10x_tcgen05_guardrail_trap_unallocated_columns_being_dealloced - $__internal_1_$__cuda_sm10x_tcgen05_guardrail_trap_phase_invalid_during_alloc)
$__internal_1_$__cuda_sm10x_tcgen05_guardrail_trap_phase_invalid_during_alloc:
[----:B------:R-:W-:Y:S05]  /*de60*/  BPT.TRAP 0x1 ;  /* 0x000000040000795c */ /* 0x000fea0000300000 */
[----:B------:R-:W-:-:S04]  /*de70*/  MOV R3, 0x0 ;  /* 0x0000000000037802 */ /* 0x000fc80000000f00 */
[----:B------:R-:W-:Y:S05]  /*de80*/  RET.REL.NODEC R2 `(_ZN7cutlass13device_kernelINS_4gemm6kernel13GemmUniversalIN4cute5tupleIJiiiiEEENS1_10collective13CollectiveMmaINS1_35MainloopSm100TmaUmmaWarpSpecializedILi7ELi2ELi2ENS5_IJNS4_1CILi1EEESB_SB_EEEEENS5_IJNSA_ILi128EEENSA_ILi256EEENSA_ILi64EEEEEENS_12float_e4m3_tENS5_IJlSB_lEEESI_SJ_NS4_8TiledMMAINS4_8MMA_AtomIJNS4_10MMA_TraitsINS4_19SM100_MMA_F8F6F4_SSEJSI_SI_fSE_SF_NS4_17integral_constantINS4_4UMMA5MajorELSQ_0EEESR_NSO_INSP_7ScaleInELSS_0EEEST_EEEEEENS4_6LayoutISC_NS5_IJNSA_ILi0EEESX_SX_EEEEENS5_IJNS4_10UnderscoreES10_S10_EEEEENS4_13SM90_TMA_LOADENS4_14ComposedLayoutINS4_7SwizzleILi2ELi4ELi3EEENS4_18smem_ptr_flag_bitsILi8EEENSW_INS5_IJNSA_ILi8EEESG_EEENS5_IJSG_SB_EEEEEEEvNS4_8identityES13_S1D_vS1E_EENS_8epilogue10collective18CollectiveEpilogueINS1G_23Sm100TmaWarpSpecializedILi4ELi2ELi64ELb0ELb0EEEJSH_NS5_IJNSW_ISE_SB_EENSW_ISG_SB_EEEEESI_SJ_SI_SJ_NS1G_6fusion15FusionCallbacksIS1K_NS1O_13LinCombEltActINS1G_6thread7SigmoidESI_fSI_fLNS_15FloatRoundStyleE2EEESH_S1N_JEEENS4_5SM1004TMEM4LOAD26SM100_TMEM_LOAD_32dp32b64xES13_S1D_NS4_39AutoVectorizingCopyWithAssumedAlignmentILi128EEENS4_14SM90_TMA_STOREES1D_S21_S21_EEEvvEEEEvNT_6ParamsE) ;  /* 0xffffff20025c7950 */ /* 0x000fea0003c3ffff */
        .weak           $__internal_2_$__cuda_sm10x_tcgen05_guardrail_trap_unallocated_columns_being_dealloced
        .type           $__internal_2_$__cuda_sm10x_tcgen05_guardrail_trap_unallocated_columns_being_dealloced,@function
        .size           $__internal_2_$__cuda_sm10x_tcgen05_guardrail_trap_unallocated_columns_being_dealloced,($__internal_3_$__cuda_sm20_rcp_rn_f32_slowpath - $__internal_2_$__cuda_sm10x_tcgen05_guardrail_trap_unallocated_columns_being_dealloced)
$__internal_2_$__cuda_sm10x_tcgen05_guardrail_trap_unallocated_columns_being_dealloced:
[----:B------:R-:W-:Y:S05]  /*de90*/  BPT.TRAP 0x1 ;  /* 0x000000040000795c */ /* 0x000fea0000300000 */
[----:B------:R-:W-:-:S04]  /*dea0*/  HFMA2 R3, -RZ, RZ, 0, 0 ;  /* 0x00000000ff037431 */ /* 0x000fc800000001ff */
[----:B------:R-:W-:Y:S05]  /*deb0*/  RET.REL.NODEC R2 `(_ZN7cutlass13device_kernelINS_4gemm6kernel13GemmUniversalIN4cute5tupleIJiiiiEEENS1_10collective13CollectiveMmaINS1_35MainloopSm100TmaUmmaWarpSpecializedILi7ELi2ELi2ENS5_IJNS4_1CILi1EEESB_SB_EEEEENS5_IJNSA_ILi128EEENSA_ILi256EEENSA_ILi64EEEEEENS_12float_e4m3_tENS5_IJlSB_lEEESI_SJ_NS4_8TiledMMAINS4_8MMA_AtomIJNS4_10MMA_TraitsINS4_19SM100_MMA_F8F6F4_SSEJSI_SI_fSE_SF_NS4_17integral_constantINS4_4UMMA5MajorELSQ_0EEESR_NSO_INSP_7ScaleInELSS_0EEEST_EEEEEENS4_6LayoutISC_NS5_IJNSA_ILi0EEESX_SX_EEEEENS5_IJNS4_10UnderscoreES10_S10_EEEEENS4_13SM90_TMA_LOADENS4_14ComposedLayoutINS4_7SwizzleILi2ELi4ELi3EEENS4_18smem_ptr_flag_bitsILi8EEENSW_INS5_IJNSA_ILi8EEESG_EEENS5_IJSG_SB_EEEEEEEvNS4_8identityES13_S1D_vS1E_EENS_8epilogue10collective18CollectiveEpilogueINS1G_23Sm100TmaWarpSpecializedILi4ELi2ELi64ELb0ELb0EEEJSH_NS5_IJNSW_ISE_SB_EENSW_ISG_SB_EEEEESI_SJ_SI_SJ_NS1G_6fusion15FusionCallbacksIS1K_NS1O_13LinCombEltActINS1G_6thread7SigmoidESI_fSI_fLNS_15FloatRoundStyleE2EEESH_S1N_JEEENS4_5SM1004TMEM4LOAD26SM100_TMEM_LOAD_32dp32b64xES13_S1D_NS4_39AutoVectorizingCopyWithAssumedAlignmentILi128EEENS4_14SM90_TMA_STOREES1D_S21_S21_EEEvvEEEEvNT_6ParamsE) ;  /* 0xffffff2002507950 */ /* 0x000fea0003c3ffff */
        .weak           $__internal_3_$__cuda_sm20_rcp_rn_f32_slowpath
        .type           $__internal_3_$__cuda_sm20_rcp_rn_f32_slowpath,@function
        .size           $__internal_3_$__cuda_sm20_rcp_rn_f32_slowpath,(.L_x_353 - $__internal_3_$__cuda_sm20_rcp_rn_f32_slowpath)
$__internal_3_$__cuda_sm20_rcp_rn_f32_slowpath:
[----:B------:R-:W-:Y:S01]  /*dec0*/  IMAD.SHL.U32 R97, R101, 0x2, RZ ;  /* 0x0000000265617824 */ /* 0x000fe200078e00ff */
[----:B------:R-:W-:Y:S04]  /*ded0*/  BSSY.RECONVERGENT B0, `(.L_x_348) ;  /* 0x0000030000007945 */ /* 0x000fe80003800200 */
[----:B------:R-:W-:-:S04]  /*dee0*/  SHF.R.U32.HI R97, RZ, 0x18, R97 ;  /* 0x00000018ff617819 */ /* 0x000fc80000011661 */
[----:B------:R-:W-:-:S13]  /*def0*/  ISETP.NE.U32.AND P0, PT, R97, RZ, PT ;  /* 0x000000ff6100720c */ /* 0x000fda0003f05070 */
[----:B------:R-:W-:Y:S05]  /*df00*/  @P0 BRA `(.L_x_349) ;  /* 0x0000000000280947 */ /* 0x000fea0003800000 */
[----:B------:R-:W-:-:S04]  /*df10*/  SHF.L.U32 R64, R101, 0x1, RZ ;  /* 0x0000000165407819 */ /* 0x000fc800000006ff */
[----:B------:R-:W-:-:S13]  /*df20*/  ISETP.NE.AND P0, PT, R64, RZ, PT ;  /* 0x000000ff4000720c */ /* 0x000fda0003f05270 */
[----:B------:R-:W-:Y:S01]  /*df30*/  @P0 FFMA R97, R101, 1.84467440737095516160e+19, RZ ;  /* 0x5f80000065610823 */ /* 0x000fe200000000ff */
[----:B------:R-:W-:Y:S08]  /*df40*/  @!P0 MUFU.RCP R99, R101 ;  /* 0x0000006500638308 */ /* 0x000ff00000001000 */
[----:B------:R-:W1:Y:S02]  /*df50*/  @P0 MUFU.RCP R64, R97 ;  /* 0x0000006100400308 */ /* 0x000e640000001000 */
[----:B-1----:R-:W-:-:S04]  /*df60*/  @P0 FFMA R103, R97, R64, -1 ;  /* 0xbf80000061670423 */ /* 0x002fc80000000040 */
[----:B------:R-:W-:-:S04]  /*df70*/  @P0 FADD.FTZ R103, -R103, -RZ ;  /* 0x800000ff67670221 */ /* 0x000fc80000010100 */
[----:B------:R-:W-:-:S04]  /*df80*/  @P0 FFMA R103, R64, R103, R64 ;  /* 0x0000006740670223 */ /* 0x000fc80000000040 */
[----:B------:R-:W-:Y:S01]  /*df90*/  @P0 FFMA R99, R103, 1.84467440737095516160e+19, RZ ;  /* 0x5f80000067630823 */ /* 0x000fe200000000ff */
[----:B------:R-:W-:Y:S05]  /*dfa0*/  BRA `(.L_x_350) ;  /* 0x0000000000887947 */ /* 0x000fea0003800000 */
.L_x_349:
[----:B------:R-:W-:-:S04]  /*dfb0*/  IADD3 R64, PT, PT, R97, -0xfd, RZ ;  /* 0xffffff0361407810 */ /* 0x000fc80007ffe0ff */
[----:B------:R-:W-:-:S13]  /*dfc0*/  ISETP.GT.U32.AND P0, PT, R64, 0x1, PT ;  /* 0x000000014000780c */ /* 0x000fda0003f04070 */
[----:B------:R-:W-:Y:S05]  /*dfd0*/  @P0 BRA `(.L_x_351) ;  /* 0x0000000000780947 */ /* 0x000fea0003800000 */
[----:B------:R-:W-:Y:S01]  /*dfe0*/  LOP3.LUT R105, R101, 0x7fffff, RZ, 0xc0, !PT ;  /* 0x007fffff65697812 */ /* 0x000fe200078ec0ff */
[----:B------:R-:W-:Y:S02]  /*dff0*/  IMAD.MOV.U32 R99, RZ, RZ, 0x3 ;  /* 0x00000003ff637424 */ /* 0x000fe400078e00ff */
[----:B------:R-:W-:Y:S01]  /*e000*/  VIADD R97, R97, 0xffffff04 ;  /* 0xffffff0461617836 */ /* 0x000fe20000000000 */
[----:B------:R-:W-:Y:S02]  /*e010*/  LOP3.LUT R105, R105, 0x3f800000, RZ, 0xfc, !PT ;  /* 0x3f80000069697812 */ /* 0x000fe400078efcff */
[----:B------:R-:W-:Y:S02]  /*e020*/  SHF.L.U32 R99, R99, R64, RZ ;  /* 0x0000004063637219 */ /* 0x000fe400000006ff */
[----:B------:R-:W1:Y:S02]  /*e030*/  MUFU.RCP R104, R105 ;  /* 0x0000006900687308 */ /* 0x000e640000001000 */
[----:B-1----:R-:W-:-:S04]  /*e040*/  FFMA R103, R105, R104, -1 ;  /* 0xbf80000069677423 */ /* 0x002fc80000000068 */
[----:B------:R-:W-:-:S04]  /*e050*/  FADD.FTZ R103, -R103, -RZ ;  /* 0x800000ff67677221 */ /* 0x000fc80000010100 */
[CCC-:B------:R-:W-:Y:S01]  /*e060*/  FFMA.RM R106, R104.reuse, R103.reuse, R104.reuse ;  /* 0x00000067686a7223 */ /* 0x1c0fe20000004068 */
[----:B------:R-:W-:-:S04]  /*e070*/  FFMA.RP R103, R104, R103, R104 ;  /* 0x0000006768677223 */ /* 0x000fc80000008068 */
[C---:B------:R-:W-:Y:S02]  /*e080*/  LOP3.LUT R104, R106.reuse, 0x7fffff, RZ, 0xc0, !PT ;  /* 0x007fffff6a687812 */ /* 0x040fe400078ec0ff */
[----:B------:R-:W-:Y:S02]  /*e090*/  FSETP.NEU.FTZ.AND P0, PT, R106, R103, PT ;  /* 0x000000676a00720b */ /* 0x000fe40003f1d000 */
[----:B------:R-:W-:Y:S02]  /*e0a0*/  LOP3.LUT R104, R104, 0x800000, RZ, 0xfc, !PT ;  /* 0x0080000068687812 */ /* 0x000fe400078efcff */
[----:B------:R-:W-:Y:S02]  /*e0b0*/  SEL R103, RZ, 0xffffffff, !P0 ;  /* 0xffffffffff677807 */ /* 0x000fe40004000000 */
[----:B------:R-:W-:-:S03]  /*e0c0*/  LOP3.LUT R99, R99, R104, RZ, 0xc0, !PT ;  /* 0x0000006863637212 */ /* 0x000fc600078ec0ff */
[----:B------:R-:W-:Y:S01]  /*e0d0*/  IMAD.MOV R103, RZ, RZ, -R103 ;  /* 0x000000ffff677224 */ /* 0x000fe200078e0a67 */
[----:B------:R-:W-:-:S04]  /*e0e0*/  SHF.R.U32.HI R99, RZ, R64, R99 ;  /* 0x00000040ff637219 */ /* 0x000fc80000011663 */
[--C-:B------:R-:W-:Y:S02]  /*e0f0*/  LOP3.LUT P1, RZ, R103, R64, R104.reuse, 0xf8, !PT ;  /* 0x0000004067ff7212 */ /* 0x100fe4000782f868 */
[C---:B------:R-:W-:Y:S02]  /*e100*/  LOP3.LUT P2, RZ, R99.reuse, 0x1, RZ, 0xc0, !PT ;  /* 0x0000000163ff7812 */ /* 0x040fe4000784c0ff */
[----:B------:R-:W-:Y:S02]  /*e110*/  LOP3.LUT P0, RZ, R99, 0x2, RZ, 0xc0, !PT ;  /* 0x0000000263ff7812 */ /* 0x000fe4000780c0ff */
[----:B------:R-:W-:Y:S02]  /*e120*/  SHF.R.U32.HI R104, RZ, R97, R104 ;  /* 0x00000061ff687219 */ /* 0x000fe40000011668 */
[----:B------:R-:W-:-:S04]  /*e130*/  PLOP3.LUT P0, PT, P2, P1, P0, 0xe0, 0x0 ;  /* 0x000000000000781c */ /* 0x000fc80001703c00 */
[----:B------:R-:W-:Y:S02]  /*e140*/  SEL R64, RZ, 0x1, !P0 ;  /* 0x00000001ff407807 */ /* 0x000fe40004000000 */
[----:B------:R-:W-:-:S03]  /*e150*/  LOP3.LUT P0, RZ, R101, 0x7fffff, RZ, 0xc0, !PT ;  /* 0x007fffff65ff7812 */ /* 0x000fc6000780c0ff */
[----:B------:R-:W-:-:S05]  /*e160*/  IMAD.MOV R64, RZ, RZ, -R64 ;  /* 0x000000ffff407224 */ /* 0x000fca00078e0a40 */
[----:B------:R-:W-:-:S13]  /*e170*/  ISETP.GE.AND P1, PT, R64, RZ, PT ;  /* 0x000000ff4000720c */ /* 0x000fda0003f26270 */
[----:B------:R-:W-:-:S04]  /*e180*/  @!P1 VIADD R104, R104, 0x1 ;  /* 0x0000000168689836 */ /* 0x000fc80000000000 */
[----:B------:R-:W-:-:S05]  /*e190*/  @!P0 IMAD.SHL.U32 R104, R104, 0x2, RZ ;  /* 0x0000000268688824 */ /* 0x000fca00078e00ff */
[----:B------:R-:W-:Y:S01]  /*e1a0*/  LOP3.LUT R99, R104, 0x80000000, R101, 0xf8, !PT ;  /* 0x8000000068637812 */ /* 0x000fe200078ef865 */
[----:B------:R-:W-:Y:S05]  /*e1b0*/  BRA `(.L_x_350) ;  /* 0x0000000000047947 */ /* 0x000fea0003800000 */
.L_x_351:
[----:B------:R1:W2:Y:S02]  /*e1c0*/  MUFU.RCP R99, R101 ;  /* 0x0000006500637308 */ /* 0x0002a40000001000 */
.L_x_350:
[----:B------:R-:W-:Y:S05]  /*e1d0*/  BSYNC.RECONVERGENT B0 ;  /* 0x0000000000007941 */ /* 0x000fea0003800200 */
.L_x_348:
[----:B------:R-:W-:Y:S01]  /*e1e0*/  HFMA2 R103, -RZ, RZ, 0, 0 ;  /* 0x00000000ff677431 */ /* 0x000fe200000001ff */
[----:B--2---:R-:W-:-:S03]  /*e1f0*/  MOV R64, R99 ;  /* 0x0000006300407202 */ /* 0x004fc60000000f00 */
[----:B-1----:R-:W-:Y:S05]  /*e200*/  RET.REL.NODEC R102 `(_ZN7cutlass13device_kernelINS_4gemm6kernel13GemmUniversalIN4cute5tupleIJiiiiEEENS1_10collective13CollectiveMmaINS1_35MainloopSm100TmaUmmaWarpSpecializedILi7ELi2ELi2ENS5_IJNS4_1CILi1EEESB_SB_EEEEENS5_IJNSA_ILi128EEENSA_ILi256EEENSA_ILi64EEEEEENS_12float_e4m3_tENS5_IJlSB_lEEESI_SJ_NS4_8TiledMMAINS4_8MMA_AtomIJNS4_10MMA_TraitsINS4_19SM100_MMA_F8F6F4_SSEJSI_SI_fSE_SF_NS4_17integral_constantINS4_4UMMA5MajorELSQ_0EEESR_NSO_INSP_7ScaleInELSS_0EEEST_EEEEEENS4_6LayoutISC_NS5_IJNSA_ILi0EEESX_SX_EEEEENS5_IJNS4_10UnderscoreES10_S10_EEEEENS4_13SM90_TMA_LOADENS4_14ComposedLayoutINS4_7SwizzleILi2ELi4ELi3EEENS4_18smem_ptr_flag_bitsILi8EEENSW_INS5_IJNSA_ILi8EEESG_EEENS5_IJSG_SB_EEEEEEEvNS4_8identityES13_S1D_vS1E_EENS_8epilogue10collective18CollectiveEpilogueINS1G_23Sm100TmaWarpSpecializedILi4ELi2ELi64ELb0ELb0EEEJSH_NS5_IJNSW_ISE_SB_EENSW_ISG_SB_EEEEESI_SJ_SI_SJ_NS1G_6fusion15FusionCallbacksIS1K_NS1O_13LinCombEltActINS1G_6thread7SigmoidESI_fSI_fLNS_15FloatRoundStyleE2EEESH_S1N_JEEENS4_5SM1004TMEM4LOAD26SM100_TMEM_LOAD_32dp32b64xES13_S1D_NS4_39AutoVectorizingCopyWithAssumedAlignmentILi128EEENS4_14SM90_TMA_STOREES1D_S21_S21_EEEvvEEEEvNT_6ParamsE) ;  /* 0xffffff1c667c7950 */ /* 0x002fea0003c3ffff */
.L_x_352:
[----:B------:R-:W-:-:S00]  /*e210*/  BRA `(.L_x_352) ;  /* 0xfffffffc00fc7947 */ /* 0x000fc0000383ffff */
[----:B------:R-:W-:-:S00]  /*e220*/  NOP ;  /* 0x0000000000007918 */ /* 0x000fc00000000000 */
        /* <DEDUP_REMOVED lines=13> */
.L_x_353:


//--------------------- .nv.global.init           --------------------------
	.section	.nv.global.init,"aw",@progbits
.nv.global.init:
	.type		$str$27,@object
	.size		$str$27,($str$28 - $str$27)
$str$27:
        /*0000*/ 	.byte	0x28, 0x61, 0x64, 0x64, 0x72, 0x65, 0x73, 0x73, 0x20, 0x26, 0x20, 0x6d, 0x61, 0x73, 0x6b, 0x29
        /*0010*/ 	.byte	0x20, 0x3d, 0x3d, 0x20, 0x30, 0x00
	.type		$str$28,@object
	.size		$str$28,($str$26 - $str$28)
$str$28:
        /*0016*/ 	.byte	0x2f, 0x74, 0x6d, 0x70, 0x2f, 0x63, 0x75, 0x74, 0x6c, 0x61, 0x73, 0x73, 0x5f, 0x73, 0x77, 0x65
        /*0026*/ 	.byte	0x65, 0x70, 0x5f, 0x73, 0x72, 0x63, 0x2f, 0x69, 0x6e, 0x63, 0x6c, 0x75, 0x64, 0x65, 0x2f, 0x63
        /*0036*/ 	.byte	0x75, 0x74, 0x65, 0x2f, 0x70, 0x6f, 0x69, 0x6e, 0x74, 0x65, 0x72, 0x5f, 0x66, 0x6c, 0x61, 0x67
        /*0046*/ 	.byte	0x67, 0x65, 0x64, 0x2e, 0x68, 0x70, 0x70, 0x00
	.type		$str$26,@object
	.size		$str$26,($str$25 - $str$26)
$str$26:
        /*004e*/ 	.byte	0x2f, 0x74, 0x6d, 0x70, 0x2f, 0x63, 0x75, 0x74, 0x6c, 0x61, 0x73, 0x73, 0x5f, 0x73, 0x77, 0x65
        /*005e*/ 	.byte	0x65, 0x70, 0x5f, 0x73, 0x72, 0x63, 0x2f, 0x69, 0x6e, 0x63, 0x6c, 0x75, 0x64, 0x65, 0x2f, 0x63
        /*006e*/ 	.byte	0x75, 0x74, 0x65, 0x2f, 0x61, 0x74, 0x6f, 0x6d, 0x2f, 0x63, 0x6f, 0x70, 0x79, 0x5f, 0x74, 0x72
        /*007e*/ 	.byte	0x61, 0x69, 0x74, 0x73, 0x5f, 0x73, 0x6d, 0x31, 0x30, 0x30, 0x2e, 0x68, 0x70, 0x70, 0x00
	.type		$str$25,@object
	.size		$str$25,(__unnamed_1 - $str$25)
$str$25:
        /*008d*/ 	.byte	0x28, 0x28, 0x75, 0x69, 0x6e, 0x74, 0x33, 0x32, 0x5f, 0x74, 0x28, 0x74, 0x68, 0x72, 0x65, 0x61
        /*009d*/ 	.byte	0x64, 0x49, 0x64, 0x78, 0x2e, 0x78, 0x29, 0x20, 0x2f, 0x20, 0x33, 0x32, 0x29, 0x20, 0x25, 0x20
        /*00ad*/ 	.byte	0x34, 0x29, 0x20, 0x3d, 0x3d, 0x20, 0x28, 0x28, 0x28, 0x74, 0x6d, 0x65, 0x6d, 0x5f, 0x61, 0x64
        /*00bd*/ 	.byte	0x64, 0x72, 0x20, 0x3e, 0x3e, 0x20, 0x31, 0x36, 0x29, 0x20, 0x2f, 0x20, 0x33, 0x32, 0x29, 0x20
        /*00cd*/ 	.byte	0x25, 0x20, 0x34, 0x29, 0x00
	.type		__unnamed_1,@object
	.size		__unnamed_1,(__unnamed_2 - __unnamed_1)
__unnamed_1:
        /*00d2*/ 	.byte	0x61, 0x75, 0x74, 0x6f, 0x20, 0x63, 0x75, 0x74, 0x65, 0x3a, 0x3a, 0x61, 0x73, 0x5f, 0x70, 0x6f
        /* <DEDUP_REMOVED lines=24> */
        /*0262*/ 	.byte	0x43, 0x3c, 0x38, 0x31, 0x39, 0x32, 0x3e, 0x3e, 0x3e, 0x3e, 0x5d, 0x00
	.type		__unnamed_2,@object
	.size		__unnamed_2,(__unnamed_3 - __unnamed_2)
__unnamed_2:
        /* <DEDUP_REMOVED lines=26> */
	.type		__unnamed_3,@object
	.size		__unnamed_3,(.L_3 - __unnamed_3)
__unnamed_3:
        /* <DEDUP_REMOVED lines=42> */
        /*06aa*/ 	.byte	0x3e, 0x3e, 0x3e, 0x3e, 0x5d, 0x00
.L_3:


//--------------------- .nv.shared._ZN7cutlass13device_kernelINS_4gemm6kernel13GemmUniversalIN4cute5tupleIJiiiiEEENS1_10collective13CollectiveMmaINS1_35MainloopSm100TmaUmmaWarpSpecializedILi7ELi2ELi2ENS5_IJNS4_1CILi1EEESB_SB_EEEEENS5_IJNSA_ILi128EEENSA_ILi256EEENSA_ILi64EEEEEENS_12float_e4m3_tENS5_IJlSB_lEEESI_SJ_NS4_8TiledMMAINS4_8MMA_AtomIJNS4_10MMA_TraitsINS4_19SM100_MMA_F8F6F4_SSEJSI_SI_fSE_SF_NS4_17integral_constantINS4_4UMMA5MajorELSQ_0EEESR_NSO_INSP_7ScaleInELSS_0EEEST_EEEEEENS4_6LayoutISC_NS5_IJNSA_ILi0EEESX_SX_EEEEENS5_IJNS4_10UnderscoreES10_S10_EEEEENS4_13SM90_TMA_LOADENS4_14ComposedLayoutINS4_7SwizzleILi2ELi4ELi3EEENS4_18smem_ptr_flag_bitsILi8EEENSW_INS5_IJNSA_ILi8EEESG_EEENS5_IJSG_SB_EEEEEEEvNS4_8identityES13_S1D_vS1E_EENS_8epilogue10collective18CollectiveEpilogueINS1G_23Sm100TmaWarpSpecializedILi4ELi2ELi64ELb0ELb0EEEJSH_NS5_IJNSW_ISE_SB_EENSW_ISG_SB_EEEEESI_SJ_SI_SJ_NS1G_6fusion15FusionCallbacksIS1K_NS1O_13LinCombEltActINS1G_6thread7SigmoidESI_fSI_fLNS_15FloatRoundStyleE2EEESH_S1N_JEEENS4_5SM1004TMEM4LOAD26SM100_TMEM_LOAD_32dp32b64xES13_S1D_NS4_39AutoVectorizingCopyWithAssumedAlignmentILi128EEENS4_14SM90_TMA_STOREES1D_S21_S21_EEEvvEEEEvNT_6ParamsE --------------------------
	.section	.nv.shared._ZN7cutlass13device_kernelINS_4gemm6kernel13GemmUniversalIN4cute5tupleIJiiiiEEENS1_10collective13CollectiveMmaINS1_35MainloopSm100TmaUmmaWarpSpecializedILi7ELi2ELi2ENS5_IJNS4_1CILi1EEESB_SB_EEEEENS5_IJNSA_ILi128EEENSA_ILi256EEENSA_ILi64EEEEEENS_12float_e4m3_tENS5_IJlSB_lEEESI_SJ_NS4_8TiledMMAINS4_8MMA_AtomIJNS4_10MMA_TraitsINS4_19SM100_MMA_F8F6F4_SSEJSI_SI_fSE_SF_NS4_17integral_constantINS4_4UMMA5MajorELSQ_0EEESR_NSO_INSP_7ScaleInELSS_0EEEST_EEEEEENS4_6LayoutISC_NS5_IJNSA_ILi0EEESX_SX_EEEEENS5_IJNS4_10UnderscoreES10_S10_EEEEENS4_13SM90_TMA_LOADENS4_14ComposedLayoutINS4_7SwizzleILi2ELi4ELi3EEENS4_18smem_ptr_flag_bitsILi8EEENSW_INS5_IJNSA_ILi8EEESG_EEENS5_IJSG_SB_EEEEEEEvNS4_8identityES13_S1D_vS1E_EENS_8epilogue10collective18CollectiveEpilogueINS1G_23Sm100TmaWarpSpecializedILi4ELi2ELi64ELb0ELb0EEEJSH_NS5_IJNSW_ISE_SB_EENSW_ISG_SB_EEEEESI_SJ_SI_SJ_NS1G_6fusion15FusionCallbacksIS1K_NS1O_13LinCombEltActINS1G_6thread7SigmoidESI_fSI_fLNS_15FloatRoundStyleE2EEESH_S1N_JEEENS4_5SM1004TMEM4LOAD26SM100_TMEM_LOAD_32dp32b64xES13_S1D_NS4_39AutoVectorizingCopyWithAssumedAlignmentILi128EEENS4_14SM90_TMA_STOREES1D_S21_S21_EEEvvEEEEvNT_6ParamsE,"aw",@nobits
	.sectionflags	@""
	.align	16
	.zero		1024


//--------------------- .nv.shared.reserved.0     --------------------------
	.section	.nv.shared.reserved.0,"aw",@nobits
	.weak		__nv_reservedSMEM_offset_0_alias
	.size		__nv_reservedSMEM_offset_0_alias, 0, 64
	.other		__nv_reservedSMEM_offset_0_alias,@"STO_CUDA_RESERVED_SHARED STV_DEFAULT"
__nv_reservedSMEM_offset_0_alias:
	.zero		0
.nv.shared.reserved.0:
	.zero		64
	.weak		__nv_reservedSMEM_tcgen05_partition
	.type		__nv_reservedSMEM_tcgen05_partition,@object
	.size		__nv_reservedSMEM_tcgen05_partition,(.L_0 - __nv_reservedSMEM_tcgen05_partition)
__nv_reservedSMEM_tcgen05_partition:
	.zero		32
.L_0:


//--------------------- .nv.global                --------------------------
	.section	.nv.global,"aw",@nobits
.nv.global:
	.type		_ZN39_INTERNAL_8dbb902d_4_k_cu_3e870807_26944cute1_E,@object
	.size		_ZN39_INTERNAL_8dbb902d_4_k_cu_3e870807_26944cute1_E,(_ZN39_INTERNAL_8dbb902d_4_k_cu_3e870807_26944cuda3std3__45__cpo6cbeginE - _ZN39_INTERNAL_8dbb902d_4_k_cu_3e870807_26944cute1_E)
_ZN39_INTERNAL_8dbb902d_4_k_cu_3e870807_26944cute1_E:
	.zero		1
	.type		_ZN39_INTERNAL_8dbb902d_4_k_cu_3e870807_26944cuda3std3__45__cpo6cbeginE,@object
	.size		_ZN39_INTERNAL_8dbb902d_4_k_cu_3e870807_26944cuda3std3__45__cpo6cbeginE,(_ZN39_INTERNAL_8dbb902d_4_k_cu_3e870807_26944cuda3std3__48in_placeE - _ZN39_INTERNAL_8dbb902d_4_k_cu_3e870807_26944cuda3std3__45__cpo6cbeginE)
_ZN39_INTERNAL_8dbb902d_4_k_cu_3e870807_26944cuda3std3__45__cpo6cbeginE:
	.zero		1
	.type		_ZN39_INTERNAL_8dbb902d_4_k_cu_3e870807_26944cuda3std3__48in_placeE,@object
	.size		_ZN39_INTERNAL_8dbb902d_4_k_cu_3e870807_26944cuda3std3__48in_placeE,(_ZN39_INTERNAL_8dbb902d_4_k_cu_3e870807_26944cuda3std6ranges3__45__cpo9iter_moveE - _ZN39_INTERNAL_8dbb902d_4_k_cu_3e870807_26944cuda3std3__48in_placeE)
_ZN39_INTERNAL_8dbb902d_4_k_cu_3e870807_26944cuda3std3__48in_placeE:
	.zero		1
	.type		_ZN39_INTERNAL_8dbb902d_4_k_cu_3e870807_26944cuda3std6ranges3__45__cpo9iter_moveE,@object
	.size		_ZN39_INTERNAL_8dbb902d_4_k_cu_3e870807_26944cuda3std6ranges3__45__cpo9iter_moveE,(_ZN39_INTERNAL_8dbb902d_4_k_cu_3e870807_26944cuda3std3__45__cpo5beginE - _ZN39_INTERNAL_8dbb902d_4_k_cu_3e870807_26944cuda3std6ranges3__45__cpo9iter_moveE)
_ZN39_INTERNAL_8dbb902d_4_k_cu_3e870807_26944cuda3std6ranges3__45__cpo9iter_moveE:
	.zero		1
	.type		_ZN39_INTERNAL_8dbb902d_4_k_cu_3e870807_26944cuda3std3__45__cpo5beginE,@object
	.size		_ZN39_INTERNAL_8dbb902d_4_k_cu_3e870807_26944cuda3std3__45__cpo5beginE,(_ZN39_INTERNAL_8dbb902d_4_k_cu_3e870807_26944cuda3std3__441_GLOBAL__N__8dbb902d_4_k_cu_3e870807_26946ignoreE - _ZN39_INTERNAL_8dbb902d_4_k_cu_3e870807_26944cuda3std3__45__cpo5beginE)
_ZN39_INTERNAL_8dbb902d_4_k_cu_3e870807_26944cuda3std3__45__cpo5beginE:
	.zero		1
	.type		_ZN39_INTERNAL_8dbb902d_4_k_cu_3e870807_26944cuda3std3__441_GLOBAL__N__8dbb902d_4_k_cu_3e870807_26946ignoreE,@object
	.size		_ZN39_INTERNAL_8dbb902d_4_k_cu_3e870807_26944cuda3std3__441_GLOBAL__N__8dbb902d_4_k_cu_3e870807_26946ignoreE,(_ZN39_INTERNAL_8dbb902d_4_k_cu_3e870807_26944cute7productE - _ZN39_INTERNAL_8dbb902d_4_k_cu_3e870807_26944cuda3std3__441_GLOBAL__N__8dbb902d_4_k_cu_3e870807_26946ignoreE)
_ZN39_INTERNAL_8dbb902d_4_k_cu_3e870807_26944cuda3std3__441_GLOBAL__N__8dbb902d_4_k_cu_3e870807_26946ignoreE:
	.zero		1
	.type		_ZN39_INTERNAL_8dbb902d_4_k_cu_3e870807_26944cute7productE,@object
	.size		_ZN39_INTERNAL_8dbb902d_4_k_cu_3e870807_26944cute7productE,(_ZN39_INTERNAL_8dbb902d_4_k_cu_3e870807_26944cuda3std3__45__cpo3endE - _ZN39_INTERNAL_8dbb902d_4_k_cu_3e870807_26944cute7productE)
_ZN39_INTERNAL_8dbb902d_4_k_cu_3e870807_26944cute7productE:
	.zero		1
	.type		_ZN39_INTERNAL_8dbb902d_4_k_cu_3e870807_26944cuda3std3__45__cpo3endE,@object
	.size		_ZN39_INTERNAL_8dbb902d_4_k_cu_3e870807_26944cuda3std3__45__cpo3endE,(_ZN39_INTERNAL_8dbb902d_4_k_cu_3e870807_26944cuda3std3__419piecewise_constructE - _ZN39_INTERNAL_8dbb902d_4_k_cu_3e870807_26944cuda3std3__45__cpo3endE)
_ZN39_INTERNAL_8dbb902d_4_k_cu_3e870807_26944cuda3std3__45__cpo3endE:
	.zero		1
	.type		_ZN39_INTERNAL_8dbb902d_4_k_cu_3e870807_26944cuda3std3__419piecewise_constructE,@object
	.size		_ZN39_INTERNAL_8dbb902d_4_k_cu_3e870807_26944cuda3std3__419piecewise_constructE,(_ZN39_INTERNAL_8dbb902d_4_k_cu_3e870807_26944cuda3std3__45__cpo4cendE - _ZN39_INTERNAL_8dbb902d_4_k_cu_3e870807_26944cuda3std3__419piecewise_constructE)
_ZN39_INTERNAL_8dbb902d_4_k_cu_3e870807_26944cuda3std3__419piecewise_constructE:
	.zero		1
	.type		_ZN39_INTERNAL_8dbb902d_4_k_cu_3e870807_26944cuda3std3__45__cpo4cendE,@object
	.size		_ZN39_INTERNAL_8dbb902d_4_k_cu_3e870807_26944cuda3std3__45__cpo4cendE,(_ZN39_INTERNAL_8dbb902d_4_k_cu_3e870807_26944cuda3std6ranges3__45__cpo4swapE - _ZN39_INTERNAL_8dbb902d_4_k_cu_3e870807_26944cuda3std3__45__cpo4cendE)
_ZN39_INTERNAL_8dbb902d_4_k_cu_3e870807_26944cuda3std3__45__cpo4cendE:
	.zero		1
	.type		_ZN39_INTERNAL_8dbb902d_4_k_cu_3e870807_26944cuda3std6ranges3__45__cpo4swapE,@object
	.size		_ZN39_INTERNAL_8dbb902d_4_k_cu_3e870807_26944cuda3std6ranges3__45__cpo4swapE,(.L_11 - _ZN39_INTERNAL_8dbb902d_4_k_cu_3e870807_26944cuda3std6ranges3__45__cpo4swapE)
_ZN39_INTERNAL_8dbb902d_4_k_cu_3e870807_26944cuda3std6ranges3__45__cpo4swapE:
	.zero		1
.L_11:


//--------------------- .nv.constant0._ZN7cutlass13device_kernelINS_4gemm6kernel13GemmUniversalIN4cute5tupleIJiiiiEEENS1_10collective13CollectiveMmaINS1_35MainloopSm100TmaUmmaWarpSpecializedILi7ELi2ELi2ENS5_IJNS4_1CILi1EEESB_SB_EEEEENS5_IJNSA_ILi128EEENSA_ILi256EEENSA_ILi64EEEEEENS_12float_e4m3_tENS5_IJlSB_lEEESI_SJ_NS4_8TiledMMAINS4_8MMA_AtomIJNS4_10MMA_TraitsINS4_19SM100_MMA_F8F6F4_SSEJSI_SI_fSE_SF_NS4_17integral_constantINS4_4UMMA5MajorELSQ_0EEESR_NSO_INSP_7ScaleInELSS_0EEEST_EEEEEENS4_6LayoutISC_NS5_IJNSA_ILi0EEESX_SX_EEEEENS5_IJNS4_10UnderscoreES10_S10_EEEEENS4_13SM90_TMA_LOADENS4_14ComposedLayoutINS4_7SwizzleILi2ELi4ELi3EEENS4_18smem_ptr_flag_bitsILi8EEENSW_INS5_IJNSA_ILi8EEESG_EEENS5_IJSG_SB_EEEEEEEvNS4_8identityES13_S1D_vS1E_EENS_8epilogue10collective18CollectiveEpilogueINS1G_23Sm100TmaWarpSpecializedILi4ELi2ELi64ELb0ELb0EEEJSH_NS5_IJNSW_ISE_SB_EENSW_ISG_SB_EEEEESI_SJ_SI_SJ_NS1G_6fusion15FusionCallbacksIS1K_NS1O_13LinCombEltActINS1G_6thread7SigmoidESI_fSI_fLNS_15FloatRoundStyleE2EEESH_S1N_JEEENS4_5SM1004TMEM4LOAD26SM100_TMEM_LOAD_32dp32b64xES13_S1D_NS4_39AutoVectorizingCopyWithAssumedAlignmentILi128EEENS4_14SM90_TMA_STOREES1D_S21_S21_EEEvvEEEEvNT_6ParamsE --------------------------
	.section	.nv.constant0._ZN7cutlass13device_kernelINS_4gemm6kernel13GemmUniversalIN4cute5tupleIJiiiiEEENS1_10collective13CollectiveMmaINS1_35MainloopSm100TmaUmmaWarpSpecializedILi7ELi2ELi2ENS5_IJNS4_1CILi1EEESB_SB_EEEEENS5_IJNSA_ILi128EEENSA_ILi256EEENSA_ILi64EEEEEENS_12float_e4m3_tENS5_IJlSB_lEEESI_SJ_NS4_8TiledMMAINS4_8MMA_AtomIJNS4_10MMA_TraitsINS4_19SM100_MMA_F8F6F4_SSEJSI_SI_fSE_SF_NS4_17integral_constantINS4_4UMMA5MajorELSQ_0EEESR_NSO_INSP_7ScaleInELSS_0EEEST_EEEEEENS4_6LayoutISC_NS5_IJNSA_ILi0EEESX_SX_EEEEENS5_IJNS4_10UnderscoreES10_S10_EEEEENS4_13SM90_TMA_LOADENS4_14ComposedLayoutINS4_7SwizzleILi2ELi4ELi3EEENS4_18smem_ptr_flag_bitsILi8EEENSW_INS5_IJNSA_ILi8EEESG_EEENS5_IJSG_SB_EEEEEEEvNS4_8identityES13_S1D_vS1E_EENS_8epilogue10collective18CollectiveEpilogueINS1G_23Sm100TmaWarpSpecializedILi4ELi2ELi64ELb0ELb0EEEJSH_NS5_IJNSW_ISE_SB_EENSW_ISG_SB_EEEEESI_SJ_SI_SJ_NS1G_6fusion15FusionCallbacksIS1K_NS1O_13LinCombEltActINS1G_6thread7SigmoidESI_fSI_fLNS_15FloatRoundStyleE2EEESH_S1N_JEEENS4_5SM1004TMEM4LOAD26SM100_TMEM_LOAD_32dp32b64xES13_S1D_NS4_39AutoVectorizingCopyWithAssumedAlignmentILi128EEENS4_14SM90_TMA_STOREES1D_S21_S21_EEEvvEEEEvNT_6ParamsE,"a",@progbits
	.sectionflags	@""
	.align	4
.nv.constant0._ZN7cutlass13device_kernelINS_4gemm6kernel13GemmUniversalIN4cute5tupleIJiiiiEEENS1_10collective13CollectiveMmaINS1_35MainloopSm100TmaUmmaWarpSpecializedILi7ELi2ELi2ENS5_IJNS4_1CILi1EEESB_SB_EEEEENS5_IJNSA_ILi128EEENSA_ILi256EEENSA_ILi64EEEEEENS_12float_e4m3_tENS5_IJlSB_lEEESI_SJ_NS4_8TiledMMAINS4_8MMA_AtomIJNS4_10MMA_TraitsINS4_19SM100_MMA_F8F6F4_SSEJSI_SI_fSE_SF_NS4_17integral_constantINS4_4UMMA5MajorELSQ_0EEESR_NSO_INSP_7ScaleInELSS_0EEEST_EEEEEENS4_6LayoutISC_NS5_IJNSA_ILi0EEESX_SX_EEEEENS5_IJNS4_10UnderscoreES10_S10_EEEEENS4_13SM90_TMA_LOADENS4_14ComposedLayoutINS4_7SwizzleILi2ELi4ELi3EEENS4_18smem_ptr_flag_bitsILi8EEENSW_INS5_IJNSA_ILi8EEESG_EEENS5_IJSG_SB_EEEEEEEvNS4_8identityES13_S1D_vS1E_EENS_8epilogue10collective18CollectiveEpilogueINS1G_23Sm100TmaWarpSpecializedILi4ELi2ELi64ELb0ELb0EEEJSH_NS5_IJNSW_ISE_SB_EENSW_ISG_SB_EEEEESI_SJ_SI_SJ_NS1G_6fusion15FusionCallbacksIS1K_NS1O_13LinCombEltActINS1G_6thread7SigmoidESI_fSI_fLNS_15FloatRoundStyleE2EEESH_S1N_JEEENS4_5SM1004TMEM4LOAD26SM100_TMEM_LOAD_32dp32b64xES13_S1D_NS4_39AutoVectorizingCopyWithAssumedAlignmentILi128EEENS4_14SM90_TMA_STOREES1D_S21_S21_EEEvvEEEEvNT_6ParamsE:
	.zero		2944


//--------------------- SYMBOLS --------------------------

	.type		.nv.reservedSmem.offset0,@object
	.size		.nv.reservedSmem.offset0,0x4
	.type		.nv.reservedSmem.cap,@object
	.size		.nv.reservedSmem.cap,0x4
	.type		__assertfail,@function
